	.target	sm_90a

	.elftype	@"ET_EXEC"


//--------------------- .note.nv.tkinfo           --------------------------
	.section	.note.nv.tkinfo,"",@"SHT_NOTE"
	.sectionflags	@"SHF_NOTE_NV_TKINFO"
	.tkinfo
        /*0018*/ 	.word	0x00000002
        /*0030*/ 	.string	""
        /*0030*/ 	.string	"ptxas"
        /*0030*/ 	.string	"Cuda compilation tools, release 13.0, V13.0.88"
        /*0030*/ 	.string	"Build cuda_13.0.r13.0/compiler.36424714_0"
        /*0030*/ 	.string	"-arch sm_90a -m 64 "



//--------------------- .note.nv.cuinfo           --------------------------
	.section	.note.nv.cuinfo,"",@"SHT_NOTE"
	.sectionflags	@"SHF_NOTE_NV_CUINFO"
        /*0018*/ 	.short	0x0002
        /*001a*/ 	.short	0x005a
        /*001c*/ 	.short	0x0082
	.zero		2


//--------------------- .nv.info                  --------------------------
	.section	.nv.info,"",@"SHT_CUDA_INFO"
	.align	4


	//----- nvinfo : EIATTR_REGCOUNT
	.align		4
        /*0000*/ 	.byte	0x04, 0x2f
        /*0002*/ 	.short	(.L_15 - .L_14)
	.align		4
.L_14:
        /*0004*/ 	.word	index@(_ZN7cutlass13device_kernelINS_4gemm6kernel13GemmUniversalIN4cute5tupleIJiiiiEEENS1_10collective13CollectiveMmaINS1_34MainloopSm90TmaGmmaWarpSpecializedILi8ENS5_IJNS4_1CILi1EEESB_SB_EEENS1_35KernelTmaWarpSpecializedCooperativeEEENS5_IJNSA_ILi128EEENSA_ILi80EEESF_EEEaNS5_IJlSB_lEEEaSI_NS4_8TiledMMAINS4_8MMA_AtomIJNS4_4SM904GMMA26MMA_64x16x32_S32S8S8_SS_TNEEEENS4_6LayoutINS5_IJNSA_ILi2EEESB_SB_EEENS5_IJSB_NSA_ILi0EEESS_EEEEENS5_IJNS4_10UnderscoreESV_SV_EEEEENS4_13SM90_TMA_LOADENS4_14ComposedLayoutINS4_7SwizzleILi3ELi4ELi3EEENS4_18smem_ptr_flag_bitsILi8EEENSP_INS5_IJNSA_ILi8EEESF_EEENS5_IJSF_SB_EEEEEEEvNS4_8identityESY_S18_vS19_EENS_8epilogue10collective6detail29Sm90TmaWarpSpecializedAdapterINS1C_15DefaultEpilogueIaSI_SI_NS1B_6thread17LinearCombinationIaLi1EiiLNS1G_9ScaleType4KindE0ELNS_15FloatRoundStyleE2EaEENS1_15EpilogueDefaultEEEEEvvEEEEvNT_6ParamsE)
        /*0008*/ 	.word	0x000000a8


	//----- nvinfo : EIATTR_FRAME_SIZE
	.align		4
.L_15:
        /*000c*/ 	.byte	0x04, 0x11
        /*000e*/ 	.short	(.L_17 - .L_16)
	.align		4
.L_16:
        /*0010*/ 	.word	index@(_ZN7cutlass13device_kernelINS_4gemm6kernel13GemmUniversalIN4cute5tupleIJiiiiEEENS1_10collective13CollectiveMmaINS1_34MainloopSm90TmaGmmaWarpSpecializedILi8ENS5_IJNS4_1CILi1EEESB_SB_EEENS1_35KernelTmaWarpSpecializedCooperativeEEENS5_IJNSA_ILi128EEENSA_ILi80EEESF_EEEaNS5_IJlSB_lEEEaSI_NS4_8TiledMMAINS4_8MMA_AtomIJNS4_4SM904GMMA26MMA_64x16x32_S32S8S8_SS_TNEEEENS4_6LayoutINS5_IJNSA_ILi2EEESB_SB_EEENS5_IJSB_NSA_ILi0EEESS_EEEEENS5_IJNS4_10UnderscoreESV_SV_EEEEENS4_13SM90_TMA_LOADENS4_14ComposedLayoutINS4_7SwizzleILi3ELi4ELi3EEENS4_18smem_ptr_flag_bitsILi8EEENSP_INS5_IJNSA_ILi8EEESF_EEENS5_IJSF_SB_EEEEEEEvNS4_8identityESY_S18_vS19_EENS_8epilogue10collective6detail29Sm90TmaWarpSpecializedAdapterINS1C_15DefaultEpilogueIaSI_SI_NS1B_6thread17LinearCombinationIaLi1EiiLNS1G_9ScaleType4KindE0ELNS_15FloatRoundStyleE2EaEENS1_15EpilogueDefaultEEEEEvvEEEEvNT_6ParamsE)
        /*0014*/ 	.word	0x00000000


	//----- nvinfo : EIATTR_MIN_STACK_SIZE
	.align		4
.L_17:
        /*0018*/ 	.byte	0x04, 0x12
        /*001a*/ 	.short	(.L_19 - .L_18)
	.align		4
.L_18:
        /*001c*/ 	.word	index@(_ZN7cutlass13device_kernelINS_4gemm6kernel13GemmUniversalIN4cute5tupleIJiiiiEEENS1_10collective13CollectiveMmaINS1_34MainloopSm90TmaGmmaWarpSpecializedILi8ENS5_IJNS4_1CILi1EEESB_SB_EEENS1_35KernelTmaWarpSpecializedCooperativeEEENS5_IJNSA_ILi128EEENSA_ILi80EEESF_EEEaNS5_IJlSB_lEEEaSI_NS4_8TiledMMAINS4_8MMA_AtomIJNS4_4SM904GMMA26MMA_64x16x32_S32S8S8_SS_TNEEEENS4_6LayoutINS5_IJNSA_ILi2EEESB_SB_EEENS5_IJSB_NSA_ILi0EEESS_EEEEENS5_IJNS4_10UnderscoreESV_SV_EEEEENS4_13SM90_TMA_LOADENS4_14ComposedLayoutINS4_7SwizzleILi3ELi4ELi3EEENS4_18smem_ptr_flag_bitsILi8EEENSP_INS5_IJNSA_ILi8EEESF_EEENS5_IJSF_SB_EEEEEEEvNS4_8identityESY_S18_vS19_EENS_8epilogue10collective6detail29Sm90TmaWarpSpecializedAdapterINS1C_15DefaultEpilogueIaSI_SI_NS1B_6thread17LinearCombinationIaLi1EiiLNS1G_9ScaleType4KindE0ELNS_15FloatRoundStyleE2EaEENS1_15EpilogueDefaultEEEEEvvEEEEvNT_6ParamsE)
        /*0020*/ 	.word	0x00000000
.L_19:


//--------------------- .nv.compat                --------------------------
	.section	.nv.compat,"",@"SHT_CUDA_COMPAT_INFO"
	.align	4
        /*0000*/ 	.byte	0x02, 0x09, 0x01, 0x00, 0x02, 0x02, 0x04, 0x00, 0x02, 0x05, 0x05, 0x00, 0x03, 0x07, 0x01, 0x01
        /*0010*/ 	.byte	0x02, 0x03, 0x01, 0x00, 0x02, 0x06, 0x01, 0x00, 0x04, 0x0b, 0x08, 0x00, 0x00, 0x00, 0x00, 0x00
        /*0020*/ 	.byte	0x00, 0x00, 0x00, 0x00


//--------------------- .nv.info._ZN7cutlass13device_kernelINS_4gemm6kernel13GemmUniversalIN4cute5tupleIJiiiiEEENS1_10collective13CollectiveMmaINS1_34MainloopSm90TmaGmmaWarpSpecializedILi8ENS5_IJNS4_1CILi1EEESB_SB_EEENS1_35KernelTmaWarpSpecializedCooperativeEEENS5_IJNSA_ILi128EEENSA_ILi80EEESF_EEEaNS5_IJlSB_lEEEaSI_NS4_8TiledMMAINS4_8MMA_AtomIJNS4_4SM904GMMA26MMA_64x16x32_S32S8S8_SS_TNEEEENS4_6LayoutINS5_IJNSA_ILi2EEESB_SB_EEENS5_IJSB_NSA_ILi0EEESS_EEEEENS5_IJNS4_10UnderscoreESV_SV_EEEEENS4_13SM90_TMA_LOADENS4_14ComposedLayoutINS4_7SwizzleILi3ELi4ELi3EEENS4_18smem_ptr_flag_bitsILi8EEENSP_INS5_IJNSA_ILi8EEESF_EEENS5_IJSF_SB_EEEEEEEvNS4_8identityESY_S18_vS19_EENS_8epilogue10collective6detail29Sm90TmaWarpSpecializedAdapterINS1C_15DefaultEpilogueIaSI_SI_NS1B_6thread17LinearCombinationIaLi1EiiLNS1G_9ScaleType4KindE0ELNS_15FloatRoundStyleE2EaEENS1_15EpilogueDefaultEEEEEvvEEEEvNT_6ParamsE --------------------------
	.section	.nv.info._ZN7cutlass13device_kernelINS_4gemm6kernel13GemmUniversalIN4cute5tupleIJiiiiEEENS1_10collective13CollectiveMmaINS1_34MainloopSm90TmaGmmaWarpSpecializedILi8ENS5_IJNS4_1CILi1EEESB_SB_EEENS1_35KernelTmaWarpSpecializedCooperativeEEENS5_IJNSA_ILi128EEENSA_ILi80EEESF_EEEaNS5_IJlSB_lEEEaSI_NS4_8TiledMMAINS4_8MMA_AtomIJNS4_4SM904GMMA26MMA_64x16x32_S32S8S8_SS_TNEEEENS4_6LayoutINS5_IJNSA_ILi2EEESB_SB_EEENS5_IJSB_NSA_ILi0EEESS_EEEEENS5_IJNS4_10UnderscoreESV_SV_EEEEENS4_13SM90_TMA_LOADENS4_14ComposedLayoutINS4_7SwizzleILi3ELi4ELi3EEENS4_18smem_ptr_flag_bitsILi8EEENSP_INS5_IJNSA_ILi8EEESF_EEENS5_IJSF_SB_EEEEEEEvNS4_8identityESY_S18_vS19_EENS_8epilogue10collective6detail29Sm90TmaWarpSpecializedAdapterINS1C_15DefaultEpilogueIaSI_SI_NS1B_6thread17LinearCombinationIaLi1EiiLNS1G_9ScaleType4KindE0ELNS_15FloatRoundStyleE2EaEENS1_15EpilogueDefaultEEEEEvvEEEEvNT_6ParamsE,"",@"SHT_CUDA_INFO"
	.sectionflags	@""
	.align	4


	//----- nvinfo : EIATTR_CUDA_API_VERSION
	.align		4
        /*0000*/ 	.byte	0x04, 0x37
        /*0002*/ 	.short	(.L_21 - .L_20)
.L_20:
        /*0004*/ 	.word	0x00000082


	//----- nvinfo : EIATTR_KPARAM_INFO
	.align		4
.L_21:
        /*0008*/ 	.byte	0x04, 0x17
        /*000a*/ 	.short	(.L_23 - .L_22)
.L_22:
        /*000c*/ 	.word	0x00000000
        /*0010*/ 	.short	0x0000
        /*0012*/ 	.short	0x0070
        /*0014*/ 	.byte	0x00, 0xf0, 0x01, 0x10


	//----- nvinfo : EIATTR_SPARSE_MMA_MASK
	.align		4
.L_23:
        /*0018*/ 	.byte	0x03, 0x50
        /*001a*/ 	.short	0x0000


	//----- nvinfo : EIATTR_MAXREG_COUNT
	.align		4
        /*001c*/ 	.byte	0x03, 0x1b
        /*001e*/ 	.short	0x00a8


	//----- nvinfo : EIATTR_NUM_BARRIERS
	.align		4
        /*0020*/ 	.byte	0x02, 0x4c
        /*0022*/ 	.byte	0x01
	.zero		1


	//----- nvinfo : EIATTR_EXTERNS
	.align		4
        /*0024*/ 	.byte	0x04, 0x0f
        /*0026*/ 	.short	(.L_25 - .L_24)


	//   ....[0]....
	.align		4
.L_24:
        /*0028*/ 	.word	index@(__assertfail)


	//----- nvinfo : EIATTR_MERCURY_ISA_VERSION
	.align		4
.L_25:
        /*002c*/ 	.byte	0x03, 0x5f
        /*002e*/ 	.short	0x0101


	//----- nvinfo : EIATTR_INT_WARP_WIDE_INSTR_OFFSETS
	.align		4
        /*0030*/ 	.byte	0x04, 0x31
        /*0032*/ 	.short	(.L_27 - .L_26)


	//   ....[0]....
.L_26:
        /*0034*/ 	.word	0x00000460


	//   ....[1]....
        /*0038*/ 	.word	0x00000470


	//   ....[2]....
        /*003c*/ 	.word	0x00000590


	//----- nvinfo : EIATTR_COOP_GROUP_MASK_REGIDS
	.align		4
.L_27:
        /*0040*/ 	.byte	0x04, 0x29
        /*0042*/ 	.short	(.L_29 - .L_28)


	//   ....[0]....
.L_28:
        /*0044*/ 	.word	0xffffffff


	//   ....[1]....
        /*0048*/ 	.word	0xffffffff


	//   ....[2]....
        /*004c*/ 	.word	0xffffffff


	//   ....[3]....
        /*0050*/ 	.word	0xffffffff


	//   ....[4]....
        /*0054*/ 	.word	0xffffffff


	//----- nvinfo : EIATTR_COOP_GROUP_INSTR_OFFSETS
	.align		4
.L_29:
        /*0058*/ 	.byte	0x04, 0x28
        /*005a*/ 	.short	(.L_31 - .L_30)


	//   ....[0]....
.L_30:
        /*005c*/ 	.word	0x00000060


	//   ....[1]....
        /*0060*/ 	.word	0x00000070


	//   ....[2]....
        /*0064*/ 	.word	0x00000130


	//   ....[3]....
        /*0068*/ 	.word	0x00000370


	//   ....[4]....
        /*006c*/ 	.word	0x00001210


	//----- nvinfo : EIATTR_REG_RECONFIG
	.align		4
.L_31:
        /*0070*/ 	.byte	0x01, 0x54
	.zero		2


	//----- nvinfo : EIATTR_SYSCALL_OFFSETS
	.align		4
        /*0074*/ 	.byte	0x04, 0x46
        /*0076*/ 	.short	(.L_33 - .L_32)


	//   ....[0]....
.L_32:
        /*0078*/ 	.word	0x00001400


	//----- nvinfo : EIATTR_MBARRIER_INSTR_OFFSETS
	.align		4
.L_33:
        /*007c*/ 	.byte	0x04, 0x39
        /*007e*/ 	.short	(.L_35 - .L_34)


	//   ....[0]....
.L_34:
        /*0080*/ 	.word	0x00000250
        /*0084*/ 	.word	0x000000ff
        /*0088*/ 	.word	0x00000000
        /*008c*/ 	.short	0x0100
        /*008e*/ 	.byte	0x08
	.zero		1


	//   ....[1]....
        /*0090*/ 	.word	0x00000260
        /*0094*/ 	.word	0x000000ff
        /*0098*/ 	.word	0x00000040
        /*009c*/ 	.short	0x0100
        /*009e*/ 	.byte	0x08
	.zero		1


	//   ....[2]....
        /*00a0*/ 	.word	0x00000270
        /*00a4*/ 	.word	0x000000ff
        /*00a8*/ 	.word	0x00000008
        /*00ac*/ 	.short	0x0100
        /*00ae*/ 	.byte	0x08
	.zero		1


	//   ....[3]....
        /*00b0*/ 	.word	0x00000280
        /*00b4*/ 	.word	0x000000ff
        /*00b8*/ 	.word	0x00000048
        /*00bc*/ 	.short	0x0100
        /*00be*/ 	.byte	0x08
	.zero		1


	//   ....[4]....
        /*00c0*/ 	.word	0x00000290
        /*00c4*/ 	.word	0x000000ff
        /*00c8*/ 	.word	0x00000010
        /*00cc*/ 	.short	0x0100
        /*00ce*/ 	.byte	0x08
	.zero		1


	//   ....[5]....
        /*00d0*/ 	.word	0x000002a0
        /*00d4*/ 	.word	0x000000ff
        /*00d8*/ 	.word	0x00000050
        /*00dc*/ 	.short	0x0100
        /*00de*/ 	.byte	0x08
	.zero		1


	//   ....[6]....
        /*00e0*/ 	.word	0x000002b0
        /*00e4*/ 	.word	0x000000ff
        /*00e8*/ 	.word	0x00000018
        /*00ec*/ 	.short	0x0100
        /*00ee*/ 	.byte	0x08
	.zero		1


	//   ....[7]....
        /*00f0*/ 	.word	0x000002c0
        /*00f4*/ 	.word	0x000000ff
        /*00f8*/ 	.word	0x00000058
        /*00fc*/ 	.short	0x0100
        /*00fe*/ 	.byte	0x08
	.zero		1


	//   ....[8]....
        /*0100*/ 	.word	0x000002d0
        /*0104*/ 	.word	0x000000ff
        /*0108*/ 	.word	0x00000020
        /*010c*/ 	.short	0x0100
        /*010e*/ 	.byte	0x08
	.zero		1


	//   ....[9]....
        /*0110*/ 	.word	0x000002e0
        /*0114*/ 	.word	0x000000ff
        /*0118*/ 	.word	0x00000060
        /*011c*/ 	.short	0x0100
        /*011e*/ 	.byte	0x08
	.zero		1


	//   ....[10]....
        /*0120*/ 	.word	0x000002f0
        /*0124*/ 	.word	0x000000ff
        /*0128*/ 	.word	0x00000028
        /*012c*/ 	.short	0x0100
        /*012e*/ 	.byte	0x08
	.zero		1


	//   ....[11]....
        /*0130*/ 	.word	0x00000300
        /*0134*/ 	.word	0x000000ff
        /*0138*/ 	.word	0x00000068
        /*013c*/ 	.short	0x0100
        /*013e*/ 	.byte	0x08
	.zero		1


	//   ....[12]....
        /*0140*/ 	.word	0x00000310
        /*0144*/ 	.word	0x000000ff
        /*0148*/ 	.word	0x00000030
        /*014c*/ 	.short	0x0100
        /*014e*/ 	.byte	0x08
	.zero		1


	//   ....[13]....
        /*0150*/ 	.word	0x00000320
        /*0154*/ 	.word	0x000000ff
        /*0158*/ 	.word	0x00000070
        /*015c*/ 	.short	0x0100
        /*015e*/ 	.byte	0x08
	.zero		1


	//   ....[14]....
        /*0160*/ 	.word	0x00000330
        /*0164*/ 	.word	0x000000ff
        /*0168*/ 	.word	0x00000038
        /*016c*/ 	.short	0x0100
        /*016e*/ 	.byte	0x08
	.zero		1


	//   ....[15]....
        /*0170*/ 	.word	0x00000340
        /*0174*/ 	.word	0x000000ff
        /*0178*/ 	.word	0x00000078
        /*017c*/ 	.short	0x0100
        /*017e*/ 	.byte	0x08
	.zero		1


	//   ....[16]....
        /*0180*/ 	.word	0x00000610
        /*0184*/ 	.word	0x000000ff
        /*0188*/ 	.word	0x00000090
        /*018c*/ 	.short	0x0100
        /*018e*/ 	.byte	0x08
	.zero		1


	//   ....[17]....
        /*0190*/ 	.word	0x00000670
        /*0194*/ 	.word	0x000000ff
        /*0198*/ 	.word	0x00000098
        /*019c*/ 	.short	0x0100
        /*019e*/ 	.byte	0x08
	.zero		1


	//   ....[18]....
        /*01a0*/ 	.word	0x000014d0
        /*01a4*/ 	.word	0x00000003
        /*01a8*/ 	.word	0x00000000
        /*01ac*/ 	.short	0x010a
        /*01ae*/ 	.byte	0x3f
	.zero		1


	//   ....[19]....
        /*01b0*/ 	.word	0x00001530
        /*01b4*/ 	.word	0x00000003
        /*01b8*/ 	.word	0x00000000
        /*01bc*/ 	.short	0x010a
        /*01be*/ 	.byte	0x3f
	.zero		1


	//   ....[20]....
        /*01c0*/ 	.word	0x00001f30
        /*01c4*/ 	.word	0x00000005
        /*01c8*/ 	.word	0x00000000
        /*01cc*/ 	.short	0x010a
        /*01ce*/ 	.byte	0x3f
	.zero		1


	//   ....[21]....
        /*01d0*/ 	.word	0x00001f70
        /*01d4*/ 	.word	0x00000005
        /*01d8*/ 	.word	0x00000000
        /*01dc*/ 	.short	0x010a
        /*01de*/ 	.byte	0x3f
	.zero		1


	//   ....[22]....
        /*01e0*/ 	.word	0x00002830
        /*01e4*/ 	.word	0x00000004
        /*01e8*/ 	.word	0x00000000
        /*01ec*/ 	.short	0x0101
        /*01ee*/ 	.byte	0x3f
	.zero		1


	//   ....[23]....
        /*01f0*/ 	.word	0x000029d0
        /*01f4*/ 	.word	0x00000000
        /*01f8*/ 	.word	0x00000000
        /*01fc*/ 	.short	0x0101
        /*01fe*/ 	.byte	0x3f
	.zero		1


	//   ....[24]....
        /*0200*/ 	.word	0x00005dc0
        /*0204*/ 	.word	0x0000000e
        /*0208*/ 	.word	0x00000040
        /*020c*/ 	.short	0x010a
        /*020e*/ 	.byte	0x3f
	.zero		1


	//   ....[25]....
        /*0210*/ 	.word	0x00006180
        /*0214*/ 	.word	0x00000005
        /*0218*/ 	.word	0x00000098
        /*021c*/ 	.short	0x0101
        /*021e*/ 	.byte	0x3f
	.zero		1


	//   ....[26]....
        /*0220*/ 	.word	0x00006890
        /*0224*/ 	.word	0x00000007
        /*0228*/ 	.word	0x00000000
        /*022c*/ 	.short	0x010a
        /*022e*/ 	.byte	0x3f
	.zero		1


	//   ....[27]....
        /*0230*/ 	.word	0x00006910
        /*0234*/ 	.word	0x00000008
        /*0238*/ 	.word	0x00000000
        /*023c*/ 	.short	0x010a
        /*023e*/ 	.byte	0x3f
	.zero		1


	//   ....[28]....
        /*0240*/ 	.word	0x000069a0
        /*0244*/ 	.word	0x00000009
        /*0248*/ 	.word	0x00000000
        /*024c*/ 	.short	0x010a
        /*024e*/ 	.byte	0x3f
	.zero		1


	//   ....[29]....
        /*0250*/ 	.word	0x00006a30
        /*0254*/ 	.word	0x00000008
        /*0258*/ 	.word	0x00000000
        /*025c*/ 	.short	0x010a
        /*025e*/ 	.byte	0x3f
	.zero		1


	//   ....[30]....
        /*0260*/ 	.word	0x00006ac0
        /*0264*/ 	.word	0x00000009
        /*0268*/ 	.word	0x00000000
        /*026c*/ 	.short	0x010a
        /*026e*/ 	.byte	0x3f
	.zero		1


	//   ....[31]....
        /*0270*/ 	.word	0x00006b50
        /*0274*/ 	.word	0x00000008
        /*0278*/ 	.word	0x00000000
        /*027c*/ 	.short	0x010a
        /*027e*/ 	.byte	0x3f
	.zero		1


	//   ....[32]....
        /*0280*/ 	.word	0x00006be0
        /*0284*/ 	.word	0x0000000b
        /*0288*/ 	.word	0x00000000
        /*028c*/ 	.short	0x010a
        /*028e*/ 	.byte	0x3f
	.zero		1


	//   ....[33]....
        /*0290*/ 	.word	0x00006c70
        /*0294*/ 	.word	0x00000003
        /*0298*/ 	.word	0x00000000
        /*029c*/ 	.short	0x010a
        /*029e*/ 	.byte	0x3f
	.zero		1


	//   ....[34]....
        /*02a0*/ 	.word	0x00006cd0
        /*02a4*/ 	.word	0x00000003
        /*02a8*/ 	.word	0x00000000
        /*02ac*/ 	.short	0x010a
        /*02ae*/ 	.byte	0x3f
	.zero		1


	//   ....[35]....
        /*02b0*/ 	.word	0x00006d20
        /*02b4*/ 	.word	0x00000005
        /*02b8*/ 	.word	0x00000000
        /*02bc*/ 	.short	0x010a
        /*02be*/ 	.byte	0x3f
	.zero		1


	//   ....[36]....
        /*02c0*/ 	.word	0x00006df0
        /*02c4*/ 	.word	0x0000000e
        /*02c8*/ 	.word	0x00000040
        /*02cc*/ 	.short	0x010a
        /*02ce*/ 	.byte	0x3f
	.zero		1


	//   ....[37]....
        /*02d0*/ 	.word	0x00006ec0
        /*02d4*/ 	.word	0x00000007
        /*02d8*/ 	.word	0x00000000
        /*02dc*/ 	.short	0x010a
        /*02de*/ 	.byte	0x3f
	.zero		1


	//   ....[38]....
        /*02e0*/ 	.word	0x00006f10
        /*02e4*/ 	.word	0x00000008
        /*02e8*/ 	.word	0x00000000
        /*02ec*/ 	.short	0x010a
        /*02ee*/ 	.byte	0x3f
	.zero		1


	//   ....[39]....
        /*02f0*/ 	.word	0x00006f60
        /*02f4*/ 	.word	0x00000009
        /*02f8*/ 	.word	0x00000000
        /*02fc*/ 	.short	0x010a
        /*02fe*/ 	.byte	0x3f
	.zero		1


	//   ....[40]....
        /*0300*/ 	.word	0x00006fb0
        /*0304*/ 	.word	0x00000008
        /*0308*/ 	.word	0x00000000
        /*030c*/ 	.short	0x010a
        /*030e*/ 	.byte	0x3f
	.zero		1


	//   ....[41]....
        /*0310*/ 	.word	0x00007000
        /*0314*/ 	.word	0x00000009
        /*0318*/ 	.word	0x00000000
        /*031c*/ 	.short	0x010a
        /*031e*/ 	.byte	0x3f
	.zero		1


	//   ....[42]....
        /*0320*/ 	.word	0x00007050
        /*0324*/ 	.word	0x00000008
        /*0328*/ 	.word	0x00000000
        /*032c*/ 	.short	0x010a
        /*032e*/ 	.byte	0x3f
	.zero		1


	//   ....[43]....
        /*0330*/ 	.word	0x000070a0
        /*0334*/ 	.word	0x0000000b
        /*0338*/ 	.word	0x00000000
        /*033c*/ 	.short	0x010a
        /*033e*/ 	.byte	0x3f
	.zero		1


	//----- nvinfo : EIATTR_NUM_MBARRIERS
	.align		4
.L_35:
        /*0340*/ 	.byte	0x03, 0x38
        /*0342*/ 	.short	0x0012


	//----- nvinfo : EIATTR_EXIT_INSTR_OFFSETS
	.align		4
        /*0344*/ 	.byte	0x04, 0x1c
        /*0346*/ 	.short	(.L_37 - .L_36)


	//   ....[0]....
.L_36:
        /*0348*/ 	.word	0x00000710


	//   ....[1]....
        /*034c*/ 	.word	0x00000fd0


	//   ....[2]....
        /*0350*/ 	.word	0x000054a0


	//   ....[3]....
        /*0354*/ 	.word	0x00005ad0


	//   ....[4]....
        /*0358*/ 	.word	0x00006cc0


	//----- nvinfo : EIATTR_MAX_THREADS
	.align		4
.L_37:
        /*035c*/ 	.byte	0x04, 0x05
        /*035e*/ 	.short	(.L_39 - .L_38)
.L_38:
        /*0360*/ 	.word	0x00000180
        /*0364*/ 	.word	0x00000001
        /*0368*/ 	.word	0x00000001


	//----- nvinfo : EIATTR_CRS_STACK_SIZE
	.align		4
.L_39:
        /*036c*/ 	.byte	0x04, 0x1e
        /*036e*/ 	.short	(.L_41 - .L_40)
.L_40:
        /*0370*/ 	.word	0x00000000


	//----- nvinfo : EIATTR_CBANK_PARAM_SIZE
	.align		4
.L_41:
        /*0374*/ 	.byte	0x03, 0x19
        /*0376*/ 	.short	0x0470


	//----- nvinfo : EIATTR_PARAM_CBANK
	.align		4
        /*0378*/ 	.byte	0x04, 0x0a
        /*037a*/ 	.short	(.L_43 - .L_42)
	.align		4
.L_42:
        /*037c*/ 	.word	index@(.nv.constant0._ZN7cutlass13device_kernelINS_4gemm6kernel13GemmUniversalIN4cute5tupleIJiiiiEEENS1_10collective13CollectiveMmaINS1_34MainloopSm90TmaGmmaWarpSpecializedILi8ENS5_IJNS4_1CILi1EEESB_SB_EEENS1_35KernelTmaWarpSpecializedCooperativeEEENS5_IJNSA_ILi128EEENSA_ILi80EEESF_EEEaNS5_IJlSB_lEEEaSI_NS4_8TiledMMAINS4_8MMA_AtomIJNS4_4SM904GMMA26MMA_64x16x32_S32S8S8_SS_TNEEEENS4_6LayoutINS5_IJNSA_ILi2EEESB_SB_EEENS5_IJSB_NSA_ILi0EEESS_EEEEENS5_IJNS4_10UnderscoreESV_SV_EEEEENS4_13SM90_TMA_LOADENS4_14ComposedLayoutINS4_7SwizzleILi3ELi4ELi3EEENS4_18smem_ptr_flag_bitsILi8EEENSP_INS5_IJNSA_ILi8EEESF_EEENS5_IJSF_SB_EEEEEEEvNS4_8identityESY_S18_vS19_EENS_8epilogue10collective6detail29Sm90TmaWarpSpecializedAdapterINS1C_15DefaultEpilogueIaSI_SI_NS1B_6thread17LinearCombinationIaLi1EiiLNS1G_9ScaleType4KindE0ELNS_15FloatRoundStyleE2EaEENS1_15EpilogueDefaultEEEEEvvEEEEvNT_6ParamsE)
        /*0380*/ 	.short	0x0210
        /*0382*/ 	.short	0x0470


	//----- nvinfo : EIATTR_SW_WAR
	.align		4
.L_43:
        /*0384*/ 	.byte	0x04, 0x36
        /*0386*/ 	.short	(.L_45 - .L_44)
.L_44:
        /*0388*/ 	.word	0x00000008
.L_45:


//--------------------- .nv.callgraph             --------------------------
	.section	.nv.callgraph,"",@"SHT_CUDA_CALLGRAPH"
	.align	4
	.sectionentsize	8
	.align		4
        /*0000*/ 	.word	0x00000000
	.align		4
        /*0004*/ 	.word	0xffffffff
	.align		4
        /*0008*/ 	.word	index@(_ZN7cutlass13device_kernelINS_4gemm6kernel13GemmUniversalIN4cute5tupleIJiiiiEEENS1_10collective13CollectiveMmaINS1_34MainloopSm90TmaGmmaWarpSpecializedILi8ENS5_IJNS4_1CILi1EEESB_SB_EEENS1_35KernelTmaWarpSpecializedCooperativeEEENS5_IJNSA_ILi128EEENSA_ILi80EEESF_EEEaNS5_IJlSB_lEEEaSI_NS4_8TiledMMAINS4_8MMA_AtomIJNS4_4SM904GMMA26MMA_64x16x32_S32S8S8_SS_TNEEEENS4_6LayoutINS5_IJNSA_ILi2EEESB_SB_EEENS5_IJSB_NSA_ILi0EEESS_EEEEENS5_IJNS4_10UnderscoreESV_SV_EEEEENS4_13SM90_TMA_LOADENS4_14ComposedLayoutINS4_7SwizzleILi3ELi4ELi3EEENS4_18smem_ptr_flag_bitsILi8EEENSP_INS5_IJNSA_ILi8EEESF_EEENS5_IJSF_SB_EEEEEEEvNS4_8identityESY_S18_vS19_EENS_8epilogue10collective6detail29Sm90TmaWarpSpecializedAdapterINS1C_15DefaultEpilogueIaSI_SI_NS1B_6thread17LinearCombinationIaLi1EiiLNS1G_9ScaleType4KindE0ELNS_15FloatRoundStyleE2EaEENS1_15EpilogueDefaultEEEEEvvEEEEvNT_6ParamsE)
	.align		4
        /*000c*/ 	.word	index@(__assertfail)
	.align		4
        /*0010*/ 	.word	0x00000000
	.align		4
        /*0014*/ 	.word	0xfffffffe
	.align		4
        /*0018*/ 	.word	0x00000000
	.align		4
        /*001c*/ 	.word	0xfffffffd
	.align		4
        /*0020*/ 	.word	0x00000000
	.align		4
        /*0024*/ 	.word	0xfffffffc


//--------------------- .nv.constant4             --------------------------
	.section	.nv.constant4,"a",@progbits
	.align	8
	.align		8
.nv.constant4:
        /*0000*/ 	.dword	__assertfail
	.align		8
        /*0008*/ 	.dword	__unnamed_1
	.align		8
        /*0010*/ 	.dword	_ZN40_INTERNAL_29dc65b3_4_k_cu_48f6d194_171034cuda3std3__45__cpo5beginE
	.align		8
        /*0018*/ 	.dword	_ZN40_INTERNAL_29dc65b3_4_k_cu_48f6d194_171034cuda3std3__45__cpo3endE
	.align		8
        /*0020*/ 	.dword	_ZN40_INTERNAL_29dc65b3_4_k_cu_48f6d194_171034cuda3std3__45__cpo6cbeginE
	.align		8
        /*0028*/ 	.dword	_ZN40_INTERNAL_29dc65b3_4_k_cu_48f6d194_171034cuda3std3__45__cpo4cendE
	.align		8
        /*0030*/ 	.dword	_ZN40_INTERNAL_29dc65b3_4_k_cu_48f6d194_171034cuda3std3__442_GLOBAL__N__29dc65b3_4_k_cu_48f6d194_171036ignoreE
	.align		8
        /*0038*/ 	.dword	_ZN40_INTERNAL_29dc65b3_4_k_cu_48f6d194_171034cuda3std3__419piecewise_constructE
	.align		8
        /*0040*/ 	.dword	_ZN40_INTERNAL_29dc65b3_4_k_cu_48f6d194_171034cuda3std3__48in_placeE
	.align		8
        /*0048*/ 	.dword	_ZN40_INTERNAL_29dc65b3_4_k_cu_48f6d194_171034cuda3std6ranges3__45__cpo4swapE
	.align		8
        /*0050*/ 	.dword	_ZN40_INTERNAL_29dc65b3_4_k_cu_48f6d194_171034cuda3std6ranges3__45__cpo9iter_moveE
	.align		8
        /*0058*/ 	.dword	_ZN40_INTERNAL_29dc65b3_4_k_cu_48f6d194_171034cute7productE
	.align		8
        /*0060*/ 	.dword	_ZN40_INTERNAL_29dc65b3_4_k_cu_48f6d194_171034cute1_E
	.align		8
        /*0068*/ 	.dword	$str$22
	.align		8
        /*0070*/ 	.dword	$str$23


//--------------------- .text._ZN7cutlass13device_kernelINS_4gemm6kernel13GemmUniversalIN4cute5tupleIJiiiiEEENS1_10collective13CollectiveMmaINS1_34MainloopSm90TmaGmmaWarpSpecializedILi8ENS5_IJNS4_1CILi1EEESB_SB_EEENS1_35KernelTmaWarpSpecializedCooperativeEEENS5_IJNSA_ILi128EEENSA_ILi80EEESF_EEEaNS5_IJlSB_lEEEaSI_NS4_8TiledMMAINS4_8MMA_AtomIJNS4_4SM904GMMA26MMA_64x16x32_S32S8S8_SS_TNEEEENS4_6LayoutINS5_IJNSA_ILi2EEESB_SB_EEENS5_IJSB_NSA_ILi0EEESS_EEEEENS5_IJNS4_10UnderscoreESV_SV_EEEEENS4_13SM90_TMA_LOADENS4_14ComposedLayoutINS4_7SwizzleILi3ELi4ELi3EEENS4_18smem_ptr_flag_bitsILi8EEENSP_INS5_IJNSA_ILi8EEESF_EEENS5_IJSF_SB_EEEEEEEvNS4_8identityESY_S18_vS19_EENS_8epilogue10collective6detail29Sm90TmaWarpSpecializedAdapterINS1C_15DefaultEpilogueIaSI_SI_NS1B_6thread17LinearCombinationIaLi1EiiLNS1G_9ScaleType4KindE0ELNS_15FloatRoundStyleE2EaEENS1_15EpilogueDefaultEEEEEvvEEEEvNT_6ParamsE --------------------------
	.section	.text._ZN7cutlass13device_kernelINS_4gemm6kernel13GemmUniversalIN4cute5tupleIJiiiiEEENS1_10collective13CollectiveMmaINS1_34MainloopSm90TmaGmmaWarpSpecializedILi8ENS5_IJNS4_1CILi1EEESB_SB_EEENS1_35KernelTmaWarpSpecializedCooperativeEEENS5_IJNSA_ILi128EEENSA_ILi80EEESF_EEEaNS5_IJlSB_lEEEaSI_NS4_8TiledMMAINS4_8MMA_AtomIJNS4_4SM904GMMA26MMA_64x16x32_S32S8S8_SS_TNEEEENS4_6LayoutINS5_IJNSA_ILi2EEESB_SB_EEENS5_IJSB_NSA_ILi0EEESS_EEEEENS5_IJNS4_10UnderscoreESV_SV_EEEEENS4_13SM90_TMA_LOADENS4_14ComposedLayoutINS4_7SwizzleILi3ELi4ELi3EEENS4_18smem_ptr_flag_bitsILi8EEENSP_INS5_IJNSA_ILi8EEESF_EEENS5_IJSF_SB_EEEEEEEvNS4_8identityESY_S18_vS19_EENS_8epilogue10collective6detail29Sm90TmaWarpSpecializedAdapterINS1C_15DefaultEpilogueIaSI_SI_NS1B_6thread17LinearCombinationIaLi1EiiLNS1G_9ScaleType4KindE0ELNS_15FloatRoundStyleE2EaEENS1_15EpilogueDefaultEEEEEvvEEEEvNT_6ParamsE,"ax",@progbits
	.align	128
.text._ZN7cutlass13device_kernelINS_4gemm6kernel13GemmUniversalIN4cute5tupleIJiiiiEEENS1_10collective13CollectiveMmaINS1_34MainloopSm90TmaGmmaWarpSpecializedILi8ENS5_IJNS4_1CILi1EEESB_SB_EEENS1_35KernelTmaWarpSpecializedCooperativeEEENS5_IJNSA_ILi128EEENSA_ILi80EEESF_EEEaNS5_IJlSB_lEEEaSI_NS4_8TiledMMAINS4_8MMA_AtomIJNS4_4SM904GMMA26MMA_64x16x32_S32S8S8_SS_TNEEEENS4_6LayoutINS5_IJNSA_ILi2EEESB_SB_EEENS5_IJSB_NSA_ILi0EEESS_EEEEENS5_IJNS4_10UnderscoreESV_SV_EEEEENS4_13SM90_TMA_LOADENS4_14ComposedLayoutINS4_7SwizzleILi3ELi4ELi3EEENS4_18smem_ptr_flag_bitsILi8EEENSP_INS5_IJNSA_ILi8EEESF_EEENS5_IJSF_SB_EEEEEEEvNS4_8identityESY_S18_vS19_EENS_8epilogue10collective6detail29Sm90TmaWarpSpecializedAdapterINS1C_15DefaultEpilogueIaSI_SI_NS1B_6thread17LinearCombinationIaLi1EiiLNS1G_9ScaleType4KindE0ELNS_15FloatRoundStyleE2EaEENS1_15EpilogueDefaultEEEEEvvEEEEvNT_6ParamsE:
        .type           _ZN7cutlass13device_kernelINS_4gemm6kernel13GemmUniversalIN4cute5tupleIJiiiiEEENS1_10collective13CollectiveMmaINS1_34MainloopSm90TmaGmmaWarpSpecializedILi8ENS5_IJNS4_1CILi1EEESB_SB_EEENS1_35KernelTmaWarpSpecializedCooperativeEEENS5_IJNSA_ILi128EEENSA_ILi80EEESF_EEEaNS5_IJlSB_lEEEaSI_NS4_8TiledMMAINS4_8MMA_AtomIJNS4_4SM904GMMA26MMA_64x16x32_S32S8S8_SS_TNEEEENS4_6LayoutINS5_IJNSA_ILi2EEESB_SB_EEENS5_IJSB_NSA_ILi0EEESS_EEEEENS5_IJNS4_10UnderscoreESV_SV_EEEEENS4_13SM90_TMA_LOADENS4_14ComposedLayoutINS4_7SwizzleILi3ELi4ELi3EEENS4_18smem_ptr_flag_bitsILi8EEENSP_INS5_IJNSA_ILi8EEESF_EEENS5_IJSF_SB_EEEEEEEvNS4_8identityESY_S18_vS19_EENS_8epilogue10collective6detail29Sm90TmaWarpSpecializedAdapterINS1C_15DefaultEpilogueIaSI_SI_NS1B_6thread17LinearCombinationIaLi1EiiLNS1G_9ScaleType4KindE0ELNS_15FloatRoundStyleE2EaEENS1_15EpilogueDefaultEEEEEvvEEEEvNT_6ParamsE,@function
        .size           _ZN7cutlass13device_kernelINS_4gemm6kernel13GemmUniversalIN4cute5tupleIJiiiiEEENS1_10collective13CollectiveMmaINS1_34MainloopSm90TmaGmmaWarpSpecializedILi8ENS5_IJNS4_1CILi1EEESB_SB_EEENS1_35KernelTmaWarpSpecializedCooperativeEEENS5_IJNSA_ILi128EEENSA_ILi80EEESF_EEEaNS5_IJlSB_lEEEaSI_NS4_8TiledMMAINS4_8MMA_AtomIJNS4_4SM904GMMA26MMA_64x16x32_S32S8S8_SS_TNEEEENS4_6LayoutINS5_IJNSA_ILi2EEESB_SB_EEENS5_IJSB_NSA_ILi0EEESS_EEEEENS5_IJNS4_10UnderscoreESV_SV_EEEEENS4_13SM90_TMA_LOADENS4_14ComposedLayoutINS4_7SwizzleILi3ELi4ELi3EEENS4_18smem_ptr_flag_bitsILi8EEENSP_INS5_IJNSA_ILi8EEESF_EEENS5_IJSF_SB_EEEEEEEvNS4_8identityESY_S18_vS19_EENS_8epilogue10collective6detail29Sm90TmaWarpSpecializedAdapterINS1C_15DefaultEpilogueIaSI_SI_NS1B_6thread17LinearCombinationIaLi1EiiLNS1G_9ScaleType4KindE0ELNS_15FloatRoundStyleE2EaEENS1_15EpilogueDefaultEEEEEvvEEEEvNT_6ParamsE,(.L_x_159 - _ZN7cutlass13device_kernelINS_4gemm6kernel13GemmUniversalIN4cute5tupleIJiiiiEEENS1_10collective13CollectiveMmaINS1_34MainloopSm90TmaGmmaWarpSpecializedILi8ENS5_IJNS4_1CILi1EEESB_SB_EEENS1_35KernelTmaWarpSpecializedCooperativeEEENS5_IJNSA_ILi128EEENSA_ILi80EEESF_EEEaNS5_IJlSB_lEEEaSI_NS4_8TiledMMAINS4_8MMA_AtomIJNS4_4SM904GMMA26MMA_64x16x32_S32S8S8_SS_TNEEEENS4_6LayoutINS5_IJNSA_ILi2EEESB_SB_EEENS5_IJSB_NSA_ILi0EEESS_EEEEENS5_IJNS4_10UnderscoreESV_SV_EEEEENS4_13SM90_TMA_LOADENS4_14ComposedLayoutINS4_7SwizzleILi3ELi4ELi3EEENS4_18smem_ptr_flag_bitsILi8EEENSP_INS5_IJNSA_ILi8EEESF_EEENS5_IJSF_SB_EEEEEEEvNS4_8identityESY_S18_vS19_EENS_8epilogue10collective6detail29Sm90TmaWarpSpecializedAdapterINS1C_15DefaultEpilogueIaSI_SI_NS1B_6thread17LinearCombinationIaLi1EiiLNS1G_9ScaleType4KindE0ELNS_15FloatRoundStyleE2EaEENS1_15EpilogueDefaultEEEEEvvEEEEvNT_6ParamsE)
        .other          _ZN7cutlass13device_kernelINS_4gemm6kernel13GemmUniversalIN4cute5tupleIJiiiiEEENS1_10collective13CollectiveMmaINS1_34MainloopSm90TmaGmmaWarpSpecializedILi8ENS5_IJNS4_1CILi1EEESB_SB_EEENS1_35KernelTmaWarpSpecializedCooperativeEEENS5_IJNSA_ILi128EEENSA_ILi80EEESF_EEEaNS5_IJlSB_lEEEaSI_NS4_8TiledMMAINS4_8MMA_AtomIJNS4_4SM904GMMA26MMA_64x16x32_S32S8S8_SS_TNEEEENS4_6LayoutINS5_IJNSA_ILi2EEESB_SB_EEENS5_IJSB_NSA_ILi0EEESS_EEEEENS5_IJNS4_10UnderscoreESV_SV_EEEEENS4_13SM90_TMA_LOADENS4_14ComposedLayoutINS4_7SwizzleILi3ELi4ELi3EEENS4_18smem_ptr_flag_bitsILi8EEENSP_INS5_IJNSA_ILi8EEESF_EEENS5_IJSF_SB_EEEEEEEvNS4_8identityESY_S18_vS19_EENS_8epilogue10collective6detail29Sm90TmaWarpSpecializedAdapterINS1C_15DefaultEpilogueIaSI_SI_NS1B_6thread17LinearCombinationIaLi1EiiLNS1G_9ScaleType4KindE0ELNS_15FloatRoundStyleE2EaEENS1_15EpilogueDefaultEEEEEvvEEEEvNT_6ParamsE,@"STO_CUDA_ENTRY STV_DEFAULT"
_ZN7cutlass13device_kernelINS_4gemm6kernel13GemmUniversalIN4cute5tupleIJiiiiEEENS1_10collective13CollectiveMmaINS1_34MainloopSm90TmaGmmaWarpSpecializedILi8ENS5_IJNS4_1CILi1EEESB_SB_EEENS1_35KernelTmaWarpSpecializedCooperativeEEENS5_IJNSA_ILi128EEENSA_ILi80EEESF_EEEaNS5_IJlSB_lEEEaSI_NS4_8TiledMMAINS4_8MMA_AtomIJNS4_4SM904GMMA26MMA_64x16x32_S32S8S8_SS_TNEEEENS4_6LayoutINS5_IJNSA_ILi2EEESB_SB_EEENS5_IJSB_NSA_ILi0EEESS_EEEEENS5_IJNS4_10UnderscoreESV_SV_EEEEENS4_13SM90_TMA_LOADENS4_14ComposedLayoutINS4_7SwizzleILi3ELi4ELi3EEENS4_18smem_ptr_flag_bitsILi8EEENSP_INS5_IJNSA_ILi8EEESF_EEENS5_IJSF_SB_EEEEEEEvNS4_8identityESY_S18_vS19_EENS_8epilogue10collective6detail29Sm90TmaWarpSpecializedAdapterINS1C_15DefaultEpilogueIaSI_SI_NS1B_6thread17LinearCombinationIaLi1EiiLNS1G_9ScaleType4KindE0ELNS_15FloatRoundStyleE2EaEENS1_15EpilogueDefaultEEEEEvvEEEEvNT_6ParamsE:
[----:B------:R-:W0:Y:S01]  /*0000*/  LDC R1, c[0x0][0x28] ;  /* 0x00000a00ff017b82 */ /* 0x000e220000000800 */
[----:B------:R-:W1:Y:S01]  /*0010*/  S2R R4, SR_TID.X ;  /* 0x0000000000047919 */ /* 0x000e620000002100 */
[----:B------:R-:W-:Y:S01]  /*0020*/  ELECT P0, URZ, PT ;  /* 0x00000000003f782f */ /* 0x000fe20003800000 */
[----:B------:R-:W-:Y:S01]  /*0030*/  BSSY B0, `(.L_x_0) ;  /* 0x000000f000007945 */ /* 0x000fe20003800000 */
[--C-:B-1----:R-:W-:Y:S02]  /*0040*/  SHF.R.U32.HI R0, RZ, 0x5, R4.reuse ;  /* 0x00000005ff007819 */ /* 0x102fe40000011604 */
[----:B------:R-:W-:-:S03]  /*0050*/  SHF.R.U32.HI R14, RZ, 0x7, R4 ;  /* 0x00000007ff0e7819 */ /* 0x000fc60000011604 */
[----:B------:R-:W1:Y:S04]  /*0060*/  SHFL.IDX PT, R5, R0, RZ, 0x1f ;  /* 0x00001fff00057589 */ /* 0x000e6800000e0000 */
[----:B------:R2:W3:Y:S01]  /*0070*/  SHFL.IDX PT, R10, R14, RZ, 0x1f ;  /* 0x00001fff0e0a7589 */ /* 0x0004e200000e0000 */
[----:B-1----:R-:W-:-:S13]  /*0080*/  ISETP.NE.OR P0, PT, R5, RZ, !P0 ;  /* 0x000000ff0500720c */ /* 0x002fda0004705670 */
[----:B0-23--:R-:W-:Y:S05]  /*0090*/  @P0 BRA `(.L_x_1) ;  /* 0x0000000000200947 */ /* 0x00dfea0003800000 */
[----:B------:R-:W-:Y:S02]  /*00a0*/  ULDC.64 UR4, c[0x0][0x198] ;  /* 0x0000660000047ab9 */ /* 0x000fe40000000a00 */
[----:B------:R-:W-:Y:S02]  /*00b0*/  UIADD3 UR6, UP0, UR4, 0xf0, URZ ;  /* 0x000000f004067890 */ /* 0x000fe4000ff1e03f */
[----:B------:R-:W-:Y:S02]  /*00c0*/  UIADD3 UR4, UP1, UR4, 0x1f0, URZ ;  /* 0x000001f004047890 */ /* 0x000fe4000ff3e03f */
[----:B------:R-:W-:Y:S02]  /*00d0*/  UIADD3.X UR7, URZ, UR5, URZ, UP0, !UPT ;  /* 0x000000053f077290 */ /* 0x000fe400087fe43f */
[----:B------:R-:W-:-:S07]  /*00e0*/  UIADD3.X UR5, URZ, UR5, URZ, UP1, !UPT ;  /* 0x000000053f057290 */ /* 0x000fce0008ffe43f */
[----:B------:R0:W-:Y:S02]  /*00f0*/  UTMACCTL.PF [UR6] ;  /* 0x00000000060079b9 */ /* 0x0001e40008040000 */
[----:B------:R0:W-:Y:S02]  /*0100*/  UTMACCTL.PF [UR4] ;  /* 0x00000000040079b9 */ /* 0x0001e40008040000 */
[----:B0-----:R-:W-:Y:S01]  /*0110*/  NOP ;  /* 0x0000000000007918 */ /* 0x001fe20000000000 */
.L_x_1:
[----:B------:R-:W-:Y:S05]  /*0120*/  BSYNC B0 ;  /* 0x0000000000007941 */ /* 0x000fea0003800000 */
.L_x_0:
[----:B------:R-:W0:Y:S02]  /*0130*/  SHFL.IDX PT, R2, R0, RZ, 0x1f ;  /* 0x00001fff00027589 */ /* 0x000e2400000e0000 */
[----:B0-----:R-:W-:-:S13]  /*0140*/  ISETP.NE.AND P0, PT, R2, RZ, PT ;  /* 0x000000ff0200720c */ /* 0x001fda0003f05270 */
[----:B------:R-:W-:Y:S05]  /*0150*/  @P0 BRA `(.L_x_2) ;  /* 0x0000000000840947 */ /* 0x000fea0003800000 */
[----:B------:R-:W-:Y:S01]  /*0160*/  ELECT P0, URZ, PT ;  /* 0x00000000003f782f */ /* 0x000fe20003800000 */
[----:B------:R-:W-:-:S12]  /*0170*/  BSSY B0, `(.L_x_2) ;  /* 0x000001f000007945 */ /* 0x000fd80003800000 */
[----:B------:R-:W-:Y:S05]  /*0180*/  @!P0 BRA `(.L_x_3) ;  /* 0x0000000000748947 */ /* 0x000fea0003800000 */
[----:B------:R-:W0:Y:S01]  /*0190*/  S2UR UR8, SR_CgaCtaId ;  /* 0x00000000000879c3 */ /* 0x000e220000008800 */
[----:B------:R-:W-:Y:S01]  /*01a0*/  UMOV UR4, 0x400 ;  /* 0x0000040000047882 */ /* 0x000fe20000000000 */
[----:B------:R-:W-:Y:S01]  /*01b0*/  UMOV UR5, 0x1 ;  /* 0x0000000100057882 */ /* 0x000fe20000000000 */
[----:B------:R-:W-:Y:S02]  /*01c0*/  UMOV UR6, 0x100 ;  /* 0x0000010000067882 */ /* 0x000fe40000000000 */
[----:B------:R-:W-:-:S04]  /*01d0*/  UIADD3 UR6, -UR6, 0x100000, URZ ;  /* 0x0010000006067890 */ /* 0x000fc8000fffe13f */
[----:B------:R-:W-:Y:S02]  /*01e0*/  USHF.L.U32 UR7, UR6, 0xb, URZ ;  /* 0x0000000b06077899 */ /* 0x000fe4000800063f */
[----:B------:R-:W-:Y:S02]  /*01f0*/  USHF.L.U32 UR6, UR6, 0x1, URZ ;  /* 0x0000000106067899 */ /* 0x000fe4000800063f */
[----:B0-----:R-:W-:Y:S02]  /*0200*/  ULEA UR8, UR8, UR4, 0x18 ;  /* 0x0000000408087291 */ /* 0x001fe4000f8ec03f */
[----:B------:R-:W-:-:S04]  /*0210*/  UIADD3 UR4, -UR5, 0x100000, URZ ;  /* 0x0010000005047890 */ /* 0x000fc8000fffe13f */
[----:B------:R-:W-:Y:S02]  /*0220*/  USHF.L.U32 UR5, UR4, 0xb, URZ ;  /* 0x0000000b04057899 */ /* 0x000fe4000800063f */
[----:B------:R-:W-:Y:S01]  /*0230*/  USHF.L.U32 UR4, UR4, 0x1, URZ ;  /* 0x0000000104047899 */ /* 0x000fe2000800063f */
[----:B------:R-:W0:Y:S11]  /*0240*/  FENCE.VIEW.ASYNC.S ;  /* 0x00000000000073c6 */ /* 0x000e360000000000 */
[----:B0-----:R0:W1:Y:S01]  /*0250*/  SYNCS.EXCH.64 URZ, [UR8], UR4 ;  /* 0x00000004083f75b2 */ /* 0x0010620008000100 */
[----:B------:R0:W2:Y:S01]  /*0260*/  SYNCS.EXCH.64 URZ, [UR8+0x40], UR6 ;  /* 0x00004006083f75b2 */ /* 0x0000a20008000100 */
[----:B------:R0:W3:Y:S01]  /*0270*/  SYNCS.EXCH.64 URZ, [UR8+0x8], UR4 ;  /* 0x00000804083f75b2 */ /* 0x0000e20008000100 */
[----:B------:R0:W4:Y:S01]  /*0280*/  SYNCS.EXCH.64 URZ, [UR8+0x48], UR6 ;  /* 0x00004806083f75b2 */ /* 0x0001220008000100 */
[----:B------:R0:W0:Y:S01]  /*0290*/  SYNCS.EXCH.64 URZ, [UR8+0x10], UR4 ;  /* 0x00001004083f75b2 */ /* 0x0000220008000100 */
        /* <DEDUP_REMOVED lines=11> */
[----:B------:R-:W-:Y:S01]  /*0350*/  NOP ;  /* 0x0000000000007918 */ /* 0x000fe20000000000 */
.L_x_3:
[----:B0-----:R-:W-:Y:S05]  /*0360*/  BSYNC B0 ;  /* 0x0000000000007941 */ /* 0x001fea0003800000 */
.L_x_2:
[----:B------:R-:W0:Y:S01]  /*0370*/  SHFL.IDX PT, R0, R0, RZ, 0x1f ;  /* 0x00001fff00007589 */ /* 0x000e2200000e0000 */
[----:B------:R-:W-:Y:S01]  /*0380*/  ELECT P0, URZ, PT ;  /* 0x00000000003f782f */ /* 0x000fe20003800000 */
[----:B------:R-:W5:Y:S01]  /*0390*/  LDC R2, c[0x0][0x65c] ;  /* 0x00019700ff027b82 */ /* 0x000f620000000800 */
[----:B------:R-:W-:Y:S01]  /*03a0*/  UMOV UR4, 0x20 ;  /* 0x0000002000047882 */ /* 0x000fe20000000000 */
[----:B------:R-:W1:Y:S01]  /*03b0*/  S2R R3, SR_CTAID.Y ;  /* 0x0000000000037919 */ /* 0x000e620000002600 */
[----:B------:R-:W-:Y:S01]  /*03c0*/  NOP ;  /* 0x0000000000007918 */ /* 0x000fe20000000000 */
[----:B------:R-:W-:Y:S01]  /*03d0*/  ISETP.NE.AND P2, PT, R10, RZ, PT ;  /* 0x000000ff0a00720c */ /* 0x000fe20003f45270 */
[----:B------:R-:W-:Y:S01]  /*03e0*/  NOP ;  /* 0x0000000000007918 */ /* 0x000fe20000000000 */
[----:B------:R-:W2:Y:S01]  /*03f0*/  S2R R6, SR_CTAID.X ;  /* 0x0000000000067919 */ /* 0x000ea20000002500 */
[----:B------:R-:W-:Y:S01]  /*0400*/  IMAD.MOV.U32 R7, RZ, RZ, RZ ;  /* 0x000000ffff077224 */ /* 0x000fe200078e00ff */
[----:B0-----:R-:W-:-:S02]  /*0410*/  ISETP.NE.OR P0, PT, R0, RZ, !P0 ;  /* 0x000000ff0000720c */ /* 0x001fc40004705670 */
[----:B-----5:R-:W-:-:S04]  /*0420*/  ISETP.NE.AND P3, PT, R2, 0x1, PT ;  /* 0x000000010200780c */ /* 0x020fc80003f65270 */
[----:B------:R-:W-:Y:S02]  /*0430*/  P2R R0, PR, RZ, 0x8 ;  /* 0x00000008ff007803 */ /* 0x000fe40000000000 */
[----:B------:R-:W-:-:S04]  /*0440*/  SHF.R.S32.HI R0, RZ, 0x1f, R5 ;  /* 0x0000001fff007819 */ /* 0x000fc80000011405 */
[----:B------:R-:W-:Y:S01]  /*0450*/  LEA.HI R0, R0, R5, RZ, 0x2 ;  /* 0x0000000500007211 */ /* 0x000fe200078f10ff */
[----:B------:R-:W-:Y:S01]  /*0460*/  VOTEU.ALL UP0, P0 ;  /* 0x00000000003f7886 */ /* 0x000fe20000000000 */
[----:B------:R-:W-:Y:S01]  /*0470*/  VOTEU.ALL UP1, P0 ;  /* 0x00000000003f7886 */ /* 0x000fe20000020000 */
[----:B------:R-:W2:Y:S01]  /*0480*/  @P3 LDC R17, c[0x0][0x10] ;  /* 0x00000400ff113b82 */ /* 0x000ea20000000800 */
[----:B------:R-:W-:Y:S01]  /*0490*/  LOP3.LUT R0, R0, 0xfffffffc, RZ, 0xc0, !PT ;  /* 0xfffffffc00007812 */ /* 0x000fe200078ec0ff */
[----:B-1----:R-:W-:Y:S01]  /*04a0*/  @P3 IMAD.MOV.U32 R8, RZ, RZ, R3 ;  /* 0x000000ffff083224 */ /* 0x002fe200078e0003 */
[----:B------:R-:W-:Y:S01]  /*04b0*/  @!UP0 UMOV UR6, 0x400 ;  /* 0x0000040000068882 */ /* 0x000fe20000000000 */
[----:B------:R-:W-:-:S04]  /*04c0*/  @!UP0 UIADD3 UR4, -UR4, 0x100000, URZ ;  /* 0x0010000004048890 */ /* 0x000fc8000fffe13f */
[----:B------:R-:W-:Y:S02]  /*04d0*/  @!UP0 USHF.L.U32 UR5, UR4, 0xb, URZ ;  /* 0x0000000b04058899 */ /* 0x000fe4000800063f */
[----:B------:R-:W-:Y:S01]  /*04e0*/  @!UP0 USHF.L.U32 UR4, UR4, 0x1, URZ ;  /* 0x0000000104048899 */ /* 0x000fe2000800063f */
[----:B------:R-:W-:Y:S02]  /*04f0*/  @P3 IMAD.MOV.U32 R9, RZ, RZ, RZ ;  /* 0x000000ffff093224 */ /* 0x000fe400078e00ff */
[----:B------:R-:W-:Y:S01]  /*0500*/  IMAD.IADD R0, R5, 0x1, -R0 ;  /* 0x0000000105007824 */ /* 0x000fe200078e0a00 */
[----:B------:R-:W0:Y:S01]  /*0510*/  @!UP0 S2UR UR7, SR_CgaCtaId ;  /* 0x00000000000789c3 */ /* 0x000e220000008800 */
[----:B------:R-:W-:-:S03]  /*0520*/  @P3 IMAD.MOV.U32 R5, RZ, RZ, RZ ;  /* 0x000000ffff053224 */ /* 0x000fc600078e00ff */
[----:B------:R-:W-:-:S04]  /*0530*/  ISETP.NE.AND P1, PT, R0, 0x3, PT ;  /* 0x000000030000780c */ /* 0x000fc80003f25270 */
[----:B------:R-:W1:Y:S01]  /*0540*/  @!P3 LDC R11, c[0x0][0xc] ;  /* 0x00000300ff0bbb82 */ /* 0x000e620000000800 */
[----:B--2---:R-:W-:-:S04]  /*0550*/  @P3 IMAD.WIDE.U32 R16, R6, R17, R8 ;  /* 0x0000001106103225 */ /* 0x004fc800078e0008 */
[----:B------:R-:W-:Y:S01]  /*0560*/  @P3 IMAD.IADD R17, R17, 0x1, R5 ;  /* 0x0000000111113824 */ /* 0x000fe200078e0205 */
[----:B------:R-:W-:Y:S01]  /*0570*/  LOP3.LUT R5, R4, 0x7f, RZ, 0xc0, !PT ;  /* 0x0000007f04057812 */ /* 0x000fe200078ec0ff */
[----:B0-----:R-:W-:Y:S01]  /*0580*/  @!UP0 ULEA UR8, UR7, UR6, 0x18 ;  /* 0x0000000607088291 */ /* 0x001fe2000f8ec03f */
[----:B------:R-:W-:Y:S02]  /*0590*/  VOTEU.ALL UP0, P0 ;  /* 0x00000000003f7886 */ /* 0x000fe40000000000 */
[----:B------:R-:W-:Y:S01]  /*05a0*/  ULDC UR6, c[0x0][0xc] ;  /* 0x0000030000067ab9 */ /* 0x000fe20000000800 */
[----:B------:R-:W-:Y:S01]  /*05b0*/  ISETP.EQ.OR P0, PT, R0, RZ, !P1 ;  /* 0x000000ff0000720c */ /* 0x000fe20004f02670 */
[----:B------:R-:W-:-:S03]  /*05c0*/  ULDC UR7, c[0x0][0x10] ;  /* 0x0000040000077ab9 */ /* 0x000fc60000000800 */
[C---:B------:R-:W-:Y:S01]  /*05d0*/  ISETP.EQ.AND P0, PT, R10.reuse, RZ, P0 ;  /* 0x000000ff0a00720c */ /* 0x040fe20000702270 */
[----:B------:R-:W-:Y:S02]  /*05e0*/  VIADD R10, R10, 0xffffffff ;  /* 0xffffffff0a0a7836 */ /* 0x000fe40000000000 */
[----:B-1----:R-:W-:Y:S01]  /*05f0*/  @!P3 IMAD.WIDE.U32 R8, R11, R3, R6 ;  /* 0x000000030b08b225 */ /* 0x002fe200078e0006 */
[----:B------:R-:W0:Y:S02]  /*0600*/  FENCE.VIEW.ASYNC.S ;  /* 0x00000000000073c6 */ /* 0x000e240000000000 */
[----:B0-----:R-:W3:Y:S01]  /*0610*/  @!UP0 SYNCS.EXCH.64 URZ, [UR8+0x90], UR4 ;  /* 0x00009004083f85b2 */ /* 0x001ee20008000100 */
[----:B------:R-:W-:Y:S02]  /*0620*/  SEL R18, RZ, 0x1, !P0 ;  /* 0x00000001ff127807 */ /* 0x000fe40004000000 */
[----:B------:R-:W-:Y:S01]  /*0630*/  ISETP.GE.U32.AND P1, PT, R10, 0x2, PT ;  /* 0x000000020a00780c */ /* 0x000fe20003f26070 */
[----:B------:R-:W-:-:S02]  /*0640*/  @!P3 IMAD.MOV.U32 R16, RZ, RZ, R8 ;  /* 0x000000ffff10b224 */ /* 0x000fc400078e0008 */
[----:B------:R-:W-:Y:S01]  /*0650*/  @!P3 IMAD.MOV.U32 R17, RZ, RZ, R9 ;  /* 0x000000ffff11b224 */ /* 0x000fe200078e0009 */
[----:B------:R-:W-:Y:S01]  /*0660*/  SEL R18, R18, 0x2, P1 ;  /* 0x0000000212127807 */ /* 0x000fe20000800000 */
[----:B------:R0:W3:Y:S01]  /*0670*/  @!UP1 SYNCS.EXCH.64 URZ, [UR8+0x98], UR4 ;  /* 0x00009804083f95b2 */ /* 0x0000e20008000100 */
[----:B------:R-:W-:Y:S01]  /*0680*/  NOP ;  /* 0x0000000000007918 */ /* 0x000fe20000000000 */
[----:B0-----:R-:W-:-:S03]  /*0690*/  UIMAD.WIDE.U32 UR4, UR6, UR7, URZ ;  /* 0x00000007060472a5 */ /* 0x001fc6000f8e003f */
[----:B------:R-:W-:Y:S02]  /*06a0*/  ULDC UR6, c[0x0][0x14] ;  /* 0x0000050000067ab9 */ /* 0x000fe40000000800 */
[----:B------:R-:W-:Y:S02]  /*06b0*/  UIMAD.WIDE.U32 UR36, UR4, UR6, URZ ;  /* 0x00000006042472a5 */ /* 0x000fe4000f8e003f */
[----:B------:R-:W-:-:S04]  /*06c0*/  UIMAD UR42, UR5, UR6, URZ ;  /* 0x00000006052a72a4 */ /* 0x000fc8000f8e023f */
[----:B------:R-:W-:Y:S01]  /*06d0*/  UIADD3 UR42, UR37, UR42, URZ ;  /* 0x0000002a252a7290 */ /* 0x000fe2000fffe03f */
[----:B---34-:R-:W-:Y:S06]  /*06e0*/  BAR.SYNC.DEFER_BLOCKING 0x0 ;  /* 0x0000000000007b1d */ /* 0x018fec0000010000 */
[----:B------:R-:W-:Y:S05]  /*06f0*/  @!P2 BRA `(.L_x_4) ;  /* 0x0000004c006ca947 */ /* 0x000fea0003800000 */
[----:B------:R-:W-:-:S13]  /*0700*/  ISETP.GT.U32.AND P0, PT, R10, 0x1, PT ;  /* 0x000000010a00780c */ /* 0x000fda0003f04070 */
[----:B------:R-:W-:Y:S05]  /*0710*/  @P0 EXIT ;  /* 0x000000000000094d */ /* 0x000fea0003800000 */
[----:B------:R-:W-:Y:S01]  /*0720*/  ULDC.64 UR4, c[0x0][0x650] ;  /* 0x0001940000047ab9 */ /* 0x000fe20000000a00 */
[----:B------:R-:W-:Y:S01]  /*0730*/  PRMT R0, RZ, 0x7610, R0 ;  /* 0x00007610ff007816 */ /* 0x000fe20000000000 */
[----:B------:R-:W-:Y:S01]  /*0740*/  IMAD.MOV.U32 R73, RZ, RZ, -0x1 ;  /* 0xffffffffff497424 */ /* 0x000fe200078e00ff */
[----:B------:R-:W-:Y:S01]  /*0750*/  ISETP.GE.U32.AND P0, PT, R16, UR4, PT ;  /* 0x0000000410007c0c */ /* 0x000fe2000bf06070 */
[----:B------:R-:W-:Y:S02]  /*0760*/  IMAD.MOV.U32 R74, RZ, RZ, -0x1 ;  /* 0xffffffffff4a7424 */ /* 0x000fe400078e00ff */
[----:B------:R-:W-:Y:S01]  /*0770*/  IMAD.MOV.U32 R72, RZ, RZ, -0x1 ;  /* 0xffffffffff487424 */ /* 0x000fe200078e00ff */
[----:B------:R-:W-:-:S13]  /*0780*/  ISETP.GE.U32.AND.EX P0, PT, R17, UR5, PT, P0 ;  /* 0x0000000511007c0c */ /* 0x000fda000bf06100 */
[----:B------:R-:W-:Y:S05]  /*0790*/  @P0 BRA `(.L_x_5) ;  /* 0x0000000400540947 */ /* 0x000fea0003800000 */
[----:B------:R-:W0:Y:S01]  /*07a0*/  LDC.64 R20, c[0x0][0x628] ;  /* 0x00018a00ff147b82 */ /* 0x000e220000000a00 */
[----:B------:R-:W-:Y:S02]  /*07b0*/  IMAD.MOV.U32 R8, RZ, RZ, R16 ;  /* 0x000000ffff087224 */ /* 0x000fe400078e0010 */
[----:B------:R-:W-:-:S05]  /*07c0*/  IMAD.MOV.U32 R9, RZ, RZ, R17 ;  /* 0x000000ffff097224 */ /* 0x000fca00078e0011 */
[----:B------:R-:W1:Y:S08]  /*07d0*/  LDC R0, c[0x0][0x630] ;  /* 0x00018c00ff007b82 */ /* 0x000e700000000800 */
[----:B------:R-:W2:Y:S01]  /*07e0*/  LDC.64 R22, c[0x0][0x620] ;  /* 0x00018800ff167b82 */ /* 0x000ea20000000a00 */
[----:B0-----:R-:W-:-:S04]  /*07f0*/  ISETP.NE.U32.AND P0, PT, R20, RZ, PT ;  /* 0x000000ff1400720c */ /* 0x001fc80003f05070 */
[----:B------:R-:W-:-:S13]  /*0800*/  ISETP.NE.AND.EX P0, PT, R21, RZ, PT, P0 ;  /* 0x000000ff1500720c */ /* 0x000fda0003f05300 */
[----:B-12---:R-:W-:Y:S05]  /*0810*/  @!P0 BRA `(.L_x_6) ;  /* 0x0000000000288947 */ /* 0x006fea0003800000 */
[----:B------:R-:W0:Y:S02]  /*0820*/  LDC R13, c[0x0][0x634] ;  /* 0x00018d00ff0d7b82 */ /* 0x000e240000000800 */
[----:B0-----:R-:W-:-:S05]  /*0830*/  IADD3 R13, P0, R16, R13, RZ ;  /* 0x0000000d100d7210 */ /* 0x001fca0007f1e0ff */
[----:B------:R-:W-:-:S04]  /*0840*/  IMAD.X R15, RZ, RZ, R17, P0 ;  /* 0x000000ffff0f7224 */ /* 0x000fc800000e0611 */
[----:B------:R-:W-:-:S04]  /*0850*/  IMAD.WIDE.U32 R8, R15, R20, RZ ;  /* 0x000000140f087225 */ /* 0x000fc800078e00ff */
[----:B------:R-:W-:-:S04]  /*0860*/  IMAD.WIDE.U32 R10, P0, R13, R21, R8 ;  /* 0x000000150d0a7225 */ /* 0x000fc80007800008 */
[----:B------:R-:W-:-:S04]  /*0870*/  IMAD.WIDE.U32 R8, R13, R20, RZ ;  /* 0x000000140d087225 */ /* 0x000fc800078e00ff */
[----:B------:R-:W-:Y:S01]  /*0880*/  IMAD.X R13, RZ, RZ, RZ, P0 ;  /* 0x000000ffff0d7224 */ /* 0x000fe200000e06ff */
[----:B------:R-:W-:Y:S01]  /*0890*/  IADD3 RZ, P0, R9, R10, RZ ;  /* 0x0000000a09ff7210 */ /* 0x000fe20007f1e0ff */
[----:B------:R-:W-:-:S04]  /*08a0*/  IMAD.MOV.U32 R12, RZ, RZ, R11 ;  /* 0x000000ffff0c7224 */ /* 0x000fc800078e000b */
[----:B------:R-:W-:-:S08]  /*08b0*/  IMAD.WIDE.U32.X R8, R15, R21, R12, P0 ;  /* 0x000000150f087225 */ /* 0x000fd000000e040c */
.L_x_6:
[-CC-:B------:R-:W-:Y:S01]  /*08c0*/  SHF.R.U64 R72, R8, R0.reuse, R9.reuse ;  /* 0x0000000008487219 */ /* 0x180fe20000001209 */
[----:B------:R-:W0:Y:S01]  /*08d0*/  LDC R12, c[0x0][0x618] ;  /* 0x00018600ff0c7b82 */ /* 0x000e220000000800 */
[----:B------:R-:W-:Y:S01]  /*08e0*/  SHF.R.U32.HI R7, RZ, R0, R9 ;  /* 0x00000000ff077219 */ /* 0x000fe20000011609 */
[----:B------:R-:W-:Y:S01]  /*08f0*/  ULDC UR4, c[0x0][0x150] ;  /* 0x0000540000047ab9 */ /* 0x000fe20000000800 */
[----:B------:R-:W-:Y:S02]  /*0900*/  IADD3 R11, P0, RZ, -R72, RZ ;  /* 0x80000048ff0b7210 */ /* 0x000fe40007f1e0ff */
[----:B------:R-:W-:-:S03]  /*0910*/  I2FP.F32.U32 R0, R6 ;  /* 0x0000000600007245 */ /* 0x000fc60000201000 */
[----:B------:R-:W1:Y:S01]  /*0920*/  LDC.64 R30, c[0x0][0x640] ;  /* 0x00019000ff1e7b82 */ /* 0x000e620000000a00 */
[----:B------:R-:W-:Y:S02]  /*0930*/  IMAD.X R13, RZ, RZ, ~R7, P0 ;  /* 0x000000ffff0d7224 */ /* 0x000fe400000e0e07 */
[----:B------:R-:W-:Y:S01]  /*0940*/  FMUL R0, R0, UR4 ;  /* 0x0000000400007c20 */ /* 0x000fe20008400000 */
[----:B------:R-:W-:Y:S01]  /*0950*/  IMAD.WIDE.U32 R8, R11, R22, R16 ;  /* 0x000000160b087225 */ /* 0x000fe200078e0010 */
[----:B------:R-:W-:-:S03]  /*0960*/  ULDC UR4, c[0x0][0x154] ;  /* 0x0000550000047ab9 */ /* 0x000fc60000000800 */
[----:B------:R-:W-:Y:S01]  /*0970*/  IMAD R10, R13, R22, RZ ;  /* 0x000000160d0a7224 */ /* 0x000fe200078e02ff */
[----:B------:R-:W2:Y:S01]  /*0980*/  LDC R7, c[0x0][0x144] ;  /* 0x00005100ff077b82 */ /* 0x000ea20000000800 */
[----:B------:R-:W3:Y:S02]  /*0990*/  F2I.U32.TRUNC.NTZ R0, R0 ;  /* 0x0000000000007305 */ /* 0x000ee4000020f000 */
[----:B------:R-:W-:-:S04]  /*09a0*/  IMAD R11, R11, R23, R10 ;  /* 0x000000170b0b7224 */ /* 0x000fc800078e020a */
[----:B------:R-:W-:Y:S01]  /*09b0*/  IMAD.IADD R9, R9, 0x1, R11 ;  /* 0x0000000109097824 */ /* 0x000fe200078e020b */
[----:B------:R-:W4:Y:S01]  /*09c0*/  LDC R24, c[0x0][0x608] ;  /* 0x00018200ff187b82 */ /* 0x000f220000000800 */
[----:B------:R-:W-:-:S03]  /*09d0*/  IMAD.MOV.U32 R11, RZ, RZ, -0x1 ;  /* 0xffffffffff0b7424 */ /* 0x000fc600078e00ff */
[-CC-:B0-----:R-:W-:Y:S02]  /*09e0*/  SHF.R.U64 R22, R8, R12.reuse, R9.reuse ;  /* 0x0000000c08167219 */ /* 0x181fe40000001209 */
[----:B------:R-:W-:Y:S02]  /*09f0*/  I2FP.F32.U32 R8, R3 ;  /* 0x0000000300087245 */ /* 0x000fe40000201000 */
[----:B------:R-:W0:Y:S01]  /*0a00*/  LDC R28, c[0x0][0x658] ;  /* 0x00019600ff1c7b82 */ /* 0x000e220000000800 */
[----:B-1----:R-:W-:Y:S01]  /*0a10*/  ISETP.NE.U32.AND P0, PT, R30, RZ, PT ;  /* 0x000000ff1e00720c */ /* 0x002fe20003f05070 */
[----:B---3--:R-:W-:Y:S02]  /*0a20*/  IMAD.MOV R10, RZ, RZ, -R0 ;  /* 0x000000ffff0a7224 */ /* 0x008fe400078e0a00 */
[----:B------:R-:W-:Y:S01]  /*0a30*/  FMUL R8, R8, UR4 ;  /* 0x0000000408087c20 */ /* 0x000fe20008400000 */
[----:B------:R-:W-:Y:S02]  /*0a40*/  SHF.R.U32.HI R9, RZ, R12, R9 ;  /* 0x0000000cff097219 */ /* 0x000fe40000011609 */
[----:B------:R-:W-:Y:S01]  /*0a50*/  ISETP.NE.AND.EX P0, PT, R31, RZ, PT, P0 ;  /* 0x000000ff1f00720c */ /* 0x000fe20003f05300 */
[----:B------:R1:W3:Y:S01]  /*0a60*/  F2I.U32.TRUNC.NTZ R15, R8 ;  /* 0x00000008000f7305 */ /* 0x0002e2000020f000 */
[----:B------:R-:W1:Y:S01]  /*0a70*/  LDC R20, c[0x0][0x148] ;  /* 0x00005200ff147b82 */ /* 0x000e620000000800 */
[----:B--2---:R-:W-:-:S07]  /*0a80*/  IMAD R0, R7, R10, R6 ;  /* 0x0000000a07007224 */ /* 0x004fce00078e0206 */
[----:B------:R-:W2:Y:S01]  /*0a90*/  LDC R26, c[0x0][0x600] ;  /* 0x00018000ff1a7b82 */ /* 0x000ea20000000800 */
[-CC-:B----4-:R-:W-:Y:S02]  /*0aa0*/  SHF.R.U64 R32, R22, R24.reuse, R9.reuse ;  /* 0x0000001816207219 */ /* 0x190fe40000001209 */
[----:B------:R-:W-:Y:S01]  /*0ab0*/  SHF.R.U32.HI R7, RZ, R24, R9 ;  /* 0x00000018ff077219 */ /* 0x000fe20000011609 */
[----:B------:R-:W-:-:S04]  /*0ac0*/  IMAD.MOV.U32 R9, RZ, RZ, 0x1 ;  /* 0x00000001ff097424 */ /* 0x000fc800078e00ff */
[----:B------:R-:W4:Y:S01]  /*0ad0*/  LDC R21, c[0x0][0x648] ;  /* 0x00019200ff157b82 */ /* 0x000f220000000800 */
[-C--:B0-----:R-:W-:Y:S02]  /*0ae0*/  SHF.L.U32 R6, R11, R28.reuse, RZ ;  /* 0x0000001c0b067219 */ /* 0x081fe400000006ff */
[--C-:B------:R-:W-:Y:S02]  /*0af0*/  SHF.R.U64 R24, R32, R28, R7.reuse ;  /* 0x0000001c20187219 */ /* 0x100fe40000001207 */
[----:B------:R-:W-:Y:S02]  /*0b00*/  LOP3.LUT R13, RZ, R6, RZ, 0x33, !PT ;  /* 0x00000006ff0d7212 */ /* 0x000fe400078e33ff */
[-C--:B------:R-:W-:Y:S01]  /*0b10*/  SHF.R.U32.HI R7, RZ, R28.reuse, R7 ;  /* 0x0000001cff077219 */ /* 0x080fe20000011607 */
[----:B------:R-:W0:Y:S01]  /*0b20*/  LDC R23, c[0x0][0x638] ;  /* 0x00018e00ff177b82 */ /* 0x000e220000000800 */
[----:B------:R-:W-:Y:S01]  /*0b30*/  SHF.L.U32 R12, R9, R28, RZ ;  /* 0x0000001c090c7219 */ /* 0x000fe200000006ff */
[----:B------:R-:W-:-:S06]  /*0b40*/  IMAD.MOV.U32 R6, RZ, RZ, R24 ;  /* 0x000000ffff067224 */ /* 0x000fcc00078e0018 */
[----:B------:R-:W0:Y:S01]  /*0b50*/  LDC R73, c[0x0][0x610] ;  /* 0x00018400ff497b82 */ /* 0x000e220000000800 */
[----:B-1-3--:R-:W-:Y:S05]  /*0b60*/  @!P0 BRA `(.L_x_7) ;  /* 0x0000000000288947 */ /* 0x00afea0003800000 */
[----:B------:R-:W1:Y:S02]  /*0b70*/  LDC R11, c[0x0][0x64c] ;  /* 0x00019300ff0b7b82 */ /* 0x000e640000000800 */
[----:B-1----:R-:W-:-:S05]  /*0b80*/  IADD3 R11, P0, R24, R11, RZ ;  /* 0x0000000b180b7210 */ /* 0x002fca0007f1e0ff */
        /* <DEDUP_REMOVED lines=8> */
.L_x_7:
[----:B----4-:R-:W-:Y:S01]  /*0c10*/  SHF.R.U64 R6, R6, R21, R7 ;  /* 0x0000001506067219 */ /* 0x010fe20000001207 */
[----:B--2---:R-:W-:Y:S01]  /*0c20*/  VIADD R7, R26, 0xffffffff ;  /* 0xffffffff1a077836 */ /* 0x004fe20000000000 */
[----:B------:R-:W-:Y:S01]  /*0c30*/  LOP3.LUT R13, R32, R13, RZ, 0xc0, !PT ;  /* 0x0000000d200d7212 */ /* 0x000fe200078ec0ff */
[----:B------:R-:W-:Y:S02]  /*0c40*/  IMAD.MOV R15, RZ, RZ, -R15 ;  /* 0x000000ffff0f7224 */ /* 0x000fe400078e0a0f */
[----:B------:R-:W-:Y:S02]  /*0c50*/  IMAD.MOV R8, RZ, RZ, -R6 ;  /* 0x000000ffff087224 */ /* 0x000fe400078e0a06 */
[----:B------:R-:W-:Y:S01]  /*0c60*/  IMAD R13, R12, R6, R13 ;  /* 0x000000060c0d7224 */ /* 0x000fe200078e020d */
[----:B------:R-:W-:Y:S01]  /*0c70*/  LOP3.LUT R6, R22, R7, RZ, 0xc0, !PT ;  /* 0x0000000716067212 */ /* 0x000fe200078ec0ff */
[----:B------:R-:W-:Y:S02]  /*0c80*/  @P3 IMAD R0, R20, R15, R3 ;  /* 0x0000000f14003224 */ /* 0x000fe400078e0203 */
[----:B0-----:R-:W-:-:S02]  /*0c90*/  IMAD R3, R8, R23, R24 ;  /* 0x0000001708037224 */ /* 0x001fc400078e0218 */
[----:B------:R-:W-:Y:S02]  /*0ca0*/  IMAD R73, R13, R73, R0 ;  /* 0x000000490d497224 */ /* 0x000fe400078e0200 */
[----:B------:R-:W-:Y:S02]  /*0cb0*/  IMAD R6, R3, R26, R6 ;  /* 0x0000001a03067224 */ /* 0x000fe400078e0206 */
[----:B------:R-:W-:-:S03]  /*0cc0*/  IMAD.MOV.U32 R0, RZ, RZ, 0x1 ;  /* 0x00000001ff007424 */ /* 0x000fc600078e00ff */
[----:B------:R-:W-:Y:S02]  /*0cd0*/  SEL R74, R6, R73, !P3 ;  /* 0x00000049064a7207 */ /* 0x000fe40005800000 */
[----:B------:R-:W-:-:S07]  /*0ce0*/  SEL R73, R73, R6, !P3 ;  /* 0x0000000649497207 */ /* 0x000fce0005800000 */
.L_x_5:
[----:B------:R-:W-:-:S08]  /*0cf0*/  NOP ;  /* 0x0000000000007918 */ /* 0x000fd00000000000 */
[----:B------:R-:W0:Y:S02]  /*0d00*/  USETMAXREG.TRY_ALLOC.CTAPOOL UP0, 0xe8 ;  /* 0x000000e8000079c8 */ /* 0x000e240008000600 */
[----:B0-----:R-:W-:-:S13]  /*0d10*/  PLOP3.LUT P0, PT, PT, PT, UP0, 0x80, 0x0 ;  /* 0x000000000000781c */ /* 0x001fda0003f0f008 */
[----:B------:R-:W-:Y:S05]  /*0d20*/  @!P0 BRA `(.L_x_5) ;  /* 0xfffffffc00f08947 */ /* 0x000fea000383ffff */
[----:B------:R-:W-:Y:S01]  /*0d30*/  ULDC.64 UR4, c[0x0][0x598] ;  /* 0x0001660000047ab9 */ /* 0x000fe20000000a00 */
[----:B------:R-:W-:Y:S01]  /*0d40*/  ULDC.64 UR38, c[0x0][0x208] ;  /* 0x0000820000267ab9 */ /* 0x000fe20000000a00 */
[----:B------:R-:W-:-:S04]  /*0d50*/  ISETP.NE.U32.AND P0, PT, RZ, UR4, PT ;  /* 0x00000004ff007c0c */ /* 0x000fc8000bf05070 */
[----:B------:R-:W-:-:S13]  /*0d60*/  ISETP.NE.AND.EX P0, PT, RZ, UR5, PT, P0 ;  /* 0x00000005ff007c0c */ /* 0x000fda000bf05300 */
[----:B------:R-:W-:Y:S05]  /*0d70*/  @!P0 BRA `(.L_x_8) ;  /* 0x00000000001c8947 */ /* 0x000fea0003800000 */
[----:B------:R-:W0:Y:S02]  /*0d80*/  LDC.64 R6, c[0x0][0x598] ;  /* 0x00016600ff067b82 */ /* 0x000e240000000a00 */
[----:B0-----:R-:W2:Y:S02]  /*0d90*/  LDG.E.64 R6, desc[UR38][R6.64] ;  /* 0x0000002606067981 */ /* 0x001ea4000c1e1b00 */
[----:B--2---:R-:W-:-:S04]  /*0da0*/  ISETP.NE.U32.AND P0, PT, R6, RZ, PT ;  /* 0x000000ff0600720c */ /* 0x004fc80003f05070 */
[----:B------:R-:W-:-:S13]  /*0db0*/  ISETP.NE.AND.EX P0, PT, R7, RZ, PT, P0 ;  /* 0x000000ff0700720c */ /* 0x000fda0003f05300 */
[----:B------:R-:W-:Y:S05]  /*0dc0*/  @!P0 BRA `(.L_x_8) ;  /* 0x0000000000088947 */ /* 0x000fea0003800000 */
[----:B------:R0:W5:Y:S01]  /*0dd0*/  LD.E R19, desc[UR38][R6.64] ;  /* 0x0000002606137980 */ /* 0x000162000c101900 */
[----:B------:R-:W-:Y:S05]  /*0de0*/  BRA `(.L_x_9) ;  /* 0x0000000000247947 */ /* 0x000fea0003800000 */
.L_x_8:
[----:B------:R-:W-:Y:S02]  /*0df0*/  ULDC.64 UR4, c[0x0][0x588] ;  /* 0x0001620000047ab9 */ /* 0x000fe40000000a00 */
[----:B------:R-:W-:-:S04]  /*0e00*/  ISETP.NE.U32.AND P0, PT, RZ, UR4, PT ;  /* 0x00000004ff007c0c */ /* 0x000fc8000bf05070 */
[----:B------:R-:W-:-:S13]  /*0e10*/  ISETP.NE.AND.EX P0, PT, RZ, UR5, PT, P0 ;  /* 0x00000005ff007c0c */ /* 0x000fda000bf05300 */
[----:B------:R-:W-:Y:S05]  /*0e20*/  @!P0 BRA `(.L_x_10) ;  /* 0x00000000000c8947 */ /* 0x000fea0003800000 */
[----:B------:R-:W0:Y:S02]  /*0e30*/  LDC.64 R6, c[0x0][0x588] ;  /* 0x00016200ff067b82 */ /* 0x000e240000000a00 */
[----:B0-----:R1:W5:Y:S01]  /*0e40*/  LDG.E R19, desc[UR38][R6.64] ;  /* 0x0000002606137981 */ /* 0x001362000c1e1900 */
[----:B------:R-:W-:Y:S05]  /*0e50*/  BRA `(.L_x_9) ;  /* 0x0000000000087947 */ /* 0x000fea0003800000 */
.L_x_10:
[----:B------:R-:W-:Y:S02]  /*0e60*/  ULDC UR4, c[0x0][0x580] ;  /* 0x0001600000047ab9 */ /* 0x000fe40000000800 */
[----:B------:R-:W-:-:S07]  /*0e70*/  IMAD.U32 R19, RZ, RZ, UR4 ;  /* 0x00000004ff137e24 */ /* 0x000fce000f8e00ff */
.L_x_9:
[----:B------:R-:W-:Y:S02]  /*0e80*/  ULDC.64 UR4, c[0x0][0x5a0] ;  /* 0x0001680000047ab9 */ /* 0x000fe40000000a00 */
[----:B------:R-:W-:-:S04]  /*0e90*/  ISETP.NE.U32.AND P0, PT, RZ, UR4, PT ;  /* 0x00000004ff007c0c */ /* 0x000fc8000bf05070 */
[----:B------:R-:W-:-:S13]  /*0ea0*/  ISETP.NE.AND.EX P0, PT, RZ, UR5, PT, P0 ;  /* 0x00000005ff007c0c */ /* 0x000fda000bf05300 */
[----:B------:R-:W-:Y:S05]  /*0eb0*/  @!P0 BRA `(.L_x_11) ;  /* 0x00000000001c8947 */ /* 0x000fea0003800000 */
[----:B01----:R-:W0:Y:S02]  /*0ec0*/  LDC.64 R6, c[0x0][0x5a0] ;  /* 0x00016800ff067b82 */ /* 0x003e240000000a00 */
[----:B0-----:R-:W2:Y:S02]  /*0ed0*/  LDG.E.64 R6, desc[UR38][R6.64] ;  /* 0x0000002606067981 */ /* 0x001ea4000c1e1b00 */
[----:B--2---:R-:W-:-:S04]  /*0ee0*/  ISETP.NE.U32.AND P0, PT, R6, RZ, PT ;  /* 0x000000ff0600720c */ /* 0x004fc80003f05070 */
[----:B------:R-:W-:-:S13]  /*0ef0*/  ISETP.NE.AND.EX P0, PT, R7, RZ, PT, P0 ;  /* 0x000000ff0700720c */ /* 0x000fda0003f05300 */
[----:B------:R-:W-:Y:S05]  /*0f00*/  @!P0 BRA `(.L_x_11) ;  /* 0x0000000000088947 */ /* 0x000fea0003800000 */
[----:B------:R0:W5:Y:S01]  /*0f10*/  LD.E R64, desc[UR38][R6.64] ;  /* 0x0000002606407980 */ /* 0x000162000c101900 */
[----:B------:R-:W-:Y:S05]  /*0f20*/  BRA `(.L_x_12) ;  /* 0x0000000000247947 */ /* 0x000fea0003800000 */
.L_x_11:
[----:B------:R-:W-:Y:S02]  /*0f30*/  ULDC.64 UR4, c[0x0][0x590] ;  /* 0x0001640000047ab9 */ /* 0x000fe40000000a00 */
[----:B------:R-:W-:-:S04]  /*0f40*/  ISETP.NE.U32.AND P0, PT, RZ, UR4, PT ;  /* 0x00000004ff007c0c */ /* 0x000fc8000bf05070 */
[----:B------:R-:W-:-:S13]  /*0f50*/  ISETP.NE.AND.EX P0, PT, RZ, UR5, PT, P0 ;  /* 0x00000005ff007c0c */ /* 0x000fda000bf05300 */
[----:B------:R-:W-:Y:S05]  /*0f60*/  @!P0 BRA `(.L_x_13) ;  /* 0x00000000000c8947 */ /* 0x000fea0003800000 */
[----:B------:R-:W2:Y:S02]  /*0f70*/  LDC.64 R64, c[0x0][0x590] ;  /* 0x00016400ff407b82 */ /* 0x000ea40000000a00 */
[----:B--2---:R2:W5:Y:S01]  /*0f80*/  LDG.E R64, desc[UR38][R64.64] ;  /* 0x0000002640407981 */ /* 0x004562000c1e1900 */
[----:B------:R-:W-:Y:S05]  /*0f90*/  BRA `(.L_x_12) ;  /* 0x0000000000087947 */ /* 0x000fea0003800000 */
.L_x_13:
[----:B------:R-:W-:Y:S02]  /*0fa0*/  ULDC UR4, c[0x0][0x584] ;  /* 0x0001610000047ab9 */ /* 0x000fe40000000800 */
[----:B------:R-:W-:-:S07]  /*0fb0*/  IMAD.U32 R64, RZ, RZ, UR4 ;  /* 0x00000004ff407e24 */ /* 0x000fce000f8e00ff */
.L_x_12:
[----:B------:R-:W-:-:S13]  /*0fc0*/  LOP3.LUT P0, RZ, R0, 0xff, RZ, 0xc0, !PT ;  /* 0x000000ff00ff7812 */ /* 0x000fda000780c0ff */
[----:B------:R-:W-:Y:S05]  /*0fd0*/  @!P0 EXIT ;  /* 0x000000000000894d */ /* 0x000fea0003800000 */
[----:B------:R-:W3:Y:S01]  /*0fe0*/  LDC R66, c[0x0][0x658] ;  /* 0x00019600ff427b82 */ /* 0x000ee20000000800 */
[----:B------:R-:W-:Y:S01]  /*0ff0*/  LOP3.LUT R14, R14, 0x1, RZ, 0xc0, !PT ;  /* 0x000000010e0e7812 */ /* 0x000fe200078ec0ff */
[----:B------:R-:W-:Y:S01]  /*1000*/  ULDC.64 UR6, c[0x0][0x288] ;  /* 0x0000a20000067ab9 */ /* 0x000fe20000000a00 */
[----:B------:R-:W-:Y:S01]  /*1010*/  SHF.R.U32.HI R0, RZ, 0x2, R4 ;  /* 0x00000002ff007819 */ /* 0x000fe20000011604 */
[----:B------:R-:W-:Y:S01]  /*1020*/  UIADD3 UR4, UR7, 0x7f, URZ ;  /* 0x0000007f07047890 */ /* 0x000fe2000fffe03f */
[----:B------:R-:W-:Y:S01]  /*1030*/  SHF.R.U32.HI R5, RZ, 0x1, R5 ;  /* 0x00000001ff057819 */ /* 0x000fe20000011605 */
[----:B------:R-:W-:Y:S01]  /*1040*/  IMAD.SHL.U32 R3, R14, 0x40, RZ ;  /* 0x000000400e037824 */ /* 0x000fe200078e00ff */
[----:B------:R-:W-:Y:S01]  /*1050*/  LOP3.LUT R0, R0, 0x7, RZ, 0xc0, !PT ;  /* 0x0000000700007812 */ /* 0x000fe200078ec0ff */
[----:B------:R-:W-:Y:S01]  /*1060*/  USHF.R.S32.HI UR5, URZ, 0x1f, UR4 ;  /* 0x0000001f3f057899 */ /* 0x000fe20008011404 */
[----:B------:R-:W-:Y:S01]  /*1070*/  LOP3.LUT R5, R5, 0x30, RZ, 0xc0, !PT ;  /* 0x0000003005057812 */ /* 0x000fe200078ec0ff */
[----:B01----:R-:W-:Y:S01]  /*1080*/  IMAD.MOV.U32 R7, RZ, RZ, 0x1 ;  /* 0x00000001ff077424 */ /* 0x003fe200078e00ff */
[--C-:B------:R-:W-:Y:S01]  /*1090*/  LOP3.LUT R22, R3, 0x40, R0.reuse, 0xe2, !PT ;  /* 0x0000004003167812 */ /* 0x100fe200078ee200 */
[----:B------:R-:W-:Y:S01]  /*10a0*/  ULEA.HI UR5, UR5, UR4, URZ, 0x7 ;  /* 0x0000000405057291 */ /* 0x000fe2000f8f383f */
[-C--:B------:R-:W-:Y:S01]  /*10b0*/  IADD3 R3, RZ, -R5.reuse, -R0 ;  /* 0x80000005ff037210 */ /* 0x080fe20007ffe800 */
[----:B------:R-:W-:Y:S01]  /*10c0*/  IMAD.U32 R6, RZ, RZ, UR6 ;  /* 0x00000006ff067e24 */ /* 0x000fe2000f8e00ff */
[----:B------:R-:W-:Y:S01]  /*10d0*/  LOP3.LUT R22, R22, R5, RZ, 0xfc, !PT ;  /* 0x0000000516167212 */ /* 0x000fe200078efcff */
[----:B------:R-:W-:Y:S01]  /*10e0*/  USHF.R.S32.HI UR43, URZ, 0x7, UR5 ;  /* 0x000000073f2b7899 */ /* 0x000fe20008011405 */
[----:B------:R-:W-:Y:S01]  /*10f0*/  IMAD.MOV.U32 R5, RZ, RZ, -0x1 ;  /* 0xffffffffff057424 */ /* 0x000fe200078e00ff */
[----:B--2---:R-:W-:Y:S01]  /*1100*/  LOP3.LUT R65, R4, 0x3, RZ, 0xc0, !PT ;  /* 0x0000000304417812 */ /* 0x004fe200078ec0ff */
[----:B------:R-:W-:Y:S01]  /*1110*/  IMAD R3, R14, -0x40, R3 ;  /* 0xffffffc00e037824 */ /* 0x000fe200078e0203 */
[----:B------:R-:W-:Y:S01]  /*1120*/  UISETP.LT.AND UP0, UPT, UR43, 0x1, UPT ;  /* 0x000000012b00788c */ /* 0x000fe2000bf01270 */
[C---:B------:R-:W-:Y:S01]  /*1130*/  LOP3.LUT R68, R4.reuse, 0x80, RZ, 0xc0, !PT ;  /* 0x0000008004447812 */ /* 0x040fe200078ec0ff */
[----:B------:R-:W-:Y:S01]  /*1140*/  ULDC UR4, c[0x0][0x284] ;  /* 0x0000a10000047ab9 */ /* 0x000fe20000000800 */
[----:B------:R-:W-:Y:S01]  /*1150*/  IMAD R65, R65, -0x2, R6 ;  /* 0xfffffffe41417824 */ /* 0x000fe200078e0206 */
[-C--:B---3--:R-:W-:Y:S01]  /*1160*/  SHF.L.U32 R5, R5, R66.reuse, RZ ;  /* 0x0000004205057219 */ /* 0x088fe200000006ff */
[----:B------:R-:W-:Y:S01]  /*1170*/  USEL UR44, UR43, 0x1, UP0 ;  /* 0x000000012b2c7887 */ /* 0x000fe20008000000 */
[----:B------:R-:W-:Y:S01]  /*1180*/  SHF.L.U32 R66, R7, R66, RZ ;  /* 0x0000004207427219 */ /* 0x000fe200000006ff */
[----:B------:R-:W-:Y:S01]  /*1190*/  IMAD.SHL.U32 R67, R4, 0x2, RZ ;  /* 0x0000000204437824 */ /* 0x000fe200078e00ff */
[----:B------:R-:W-:Y:S01]  /*11a0*/  SHF.R.U32.HI R68, RZ, 0x7, R68 ;  /* 0x00000007ff447819 */ /* 0x000fe20000011644 */
[----:B------:R-:W-:Y:S01]  /*11b0*/  VIADD R70, R3, UR4 ;  /* 0x0000000403467c36 */ /* 0x000fe20008000000 */
[----:B------:R-:W-:Y:S01]  /*11c0*/  LOP3.LUT R69, RZ, R5, RZ, 0x33, !PT ;  /* 0x00000005ff457212 */ /* 0x000fe200078e33ff */
[----:B------:R-:W-:Y:S01]  /*11d0*/  IMAD.MOV.U32 R23, RZ, RZ, RZ ;  /* 0x000000ffff177224 */ /* 0x000fe200078e00ff */
[----:B------:R-:W-:Y:S01]  /*11e0*/  UIADD3 UR44, UR43, -UR44, URZ ;  /* 0x8000002c2b2c7290 */ /* 0x000fe2000fffe03f */
[----:B------:R-:W-:Y:S01]  /*11f0*/  UMOV UR40, URZ ;  /* 0x0000003f00287c82 */ /* 0x000fe20008000000 */
[----:B------:R-:W-:-:S10]  /*1200*/  UMOV UR41, URZ ;  /* 0x0000003f00297c82 */ /* 0x000fd40008000000 */
.L_x_115:
[----:B0-----:R-:W0:Y:S01]  /*1210*/  SHFL.IDX PT, R0, R68, RZ, 0x1f ;  /* 0x00001fff44007589 */ /* 0x001e2200000e0000 */
[----:B-1----:R-:W1:Y:S01]  /*1220*/  S2UR UR7, SR_CgaCtaId ;  /* 0x00000000000779c3 */ /* 0x002e620000008800 */
[----:B------:R-:W-:Y:S01]  /*1230*/  UMOV UR6, 0x400 ;  /* 0x0000040000067882 */ /* 0x000fe20000000000 */
[----:B0-----:R-:W-:Y:S01]  /*1240*/  R2UR UR4, R0 ;  /* 0x00000000000472ca */ /* 0x001fe200000e0000 */
[----:B-1----:R-:W-:-:S12]  /*1250*/  ULEA UR6, UR7, UR6, 0x18 ;  /* 0x0000000607067291 */ /* 0x002fd8000f8ec03f */
[----:B------:R-:W-:-:S04]  /*1260*/  ULEA.HI UR5, UR4, UR4, URZ, 0x1 ;  /* 0x0000000404057291 */ /* 0x000fc8000f8f083f */
[----:B------:R-:W-:-:S04]  /*1270*/  ULOP3.LUT UR5, UR5, 0x7fffe, URZ, 0xc0, !UPT ;  /* 0x0007fffe05057892 */ /* 0x000fc8000f8ec03f */
[----:B------:R-:W-:-:S03]  /*1280*/  UIADD3 UR5, UR4, -UR5, URZ ;  /* 0x8000000504057290 */ /* 0x000fc6000fffe03f */
[----:B------:R-:W-:Y:S01]  /*1290*/  ULDC UR4, c[0x0][0x28c] ;  /* 0x0000a30000047ab9 */ /* 0x000fe20000000800 */
[----:B------:R-:W-:Y:S01]  /*12a0*/  ULEA UR5, UR5, UR6, 0xd ;  /* 0x0000000605057291 */ /* 0x000fe2000f8e683f */
[----:B------:R-:W-:-:S03]  /*12b0*/  ISETP.LT.AND P0, PT, RZ, UR4, PT ;  /* 0x00000004ff007c0c */ /* 0x000fc6000bf01270 */
[----:B------:R-:W-:-:S04]  /*12c0*/  UIADD3 UR5, UR5, 0x180, URZ ;  /* 0x0000018005057890 */ /* 0x000fc8000fffe03f */
[----:B------:R-:W-:-:S04]  /*12d0*/  USHF.R.U32.HI UR5, URZ, 0x4, UR5 ;  /* 0x000000043f057899 */ /* 0x000fc80008011605 */
[----:B------:R-:W-:-:S04]  /*12e0*/  ULOP3.LUT UR5, UR5, 0x3fff, URZ, 0xc0, !UPT ;  /* 0x00003fff05057892 */ /* 0x000fc8000f8ec03f */
[----:B------:R-:W-:Y:S01]  /*12f0*/  ULOP3.LUT UR45, UR5, 0x10000, URZ, 0xfc, !UPT ;  /* 0x00010000052d7892 */ /* 0x000fe2000f8efc3f */
[----:B----4-:R-:W-:Y:S11]  /*1300*/  @P0 BRA `(.L_x_14) ;  /* 0x0000000000400947 */ /* 0x010ff60003800000 */
[----:B------:R-:W-:Y:S01]  /*1310*/  MOV R0, 0x0 ;  /* 0x0000000000007802 */ /* 0x000fe20000000f00 */
[----:B------:R-:W-:Y:S01]  /*1320*/  ULDC.64 UR4, c[0x4][0x68] ;  /* 0x01001a0000047ab9 */ /* 0x000fe20000000a00 */
[----:B------:R-:W-:Y:S01]  /*1330*/  ULDC.64 UR6, c[0x4][0x8] ;  /* 0x0100020000067ab9 */ /* 0x000fe20000000a00 */
[----:B------:R-:W-:Y:S01]  /*1340*/  IMAD.U32 R4, RZ, RZ, UR4 ;  /* 0x00000004ff047e24 */ /* 0x000fe2000f8e00ff */
[----:B------:R0:W1:Y:S01]  /*1350*/  LDC.64 R14, c[0x4][R0] ;  /* 0x01000000000e7b82 */ /* 0x0000620000000a00 */
[----:B------:R-:W-:Y:S01]  /*1360*/  IMAD.U32 R5, RZ, RZ, UR5 ;  /* 0x00000005ff057e24 */ /* 0x000fe2000f8e00ff */
[----:B------:R-:W-:Y:S01]  /*1370*/  ULDC.64 UR4, c[0x4][0x70] ;  /* 0x01001c0000047ab9 */ /* 0x000fe20000000a00 */
[----:B------:R-:W-:Y:S02]  /*1380*/  IMAD.U32 R10, RZ, RZ, UR6 ;  /* 0x00000006ff0a7e24 */ /* 0x000fe4000f8e00ff */
[----:B------:R-:W-:Y:S02]  /*1390*/  IMAD.U32 R6, RZ, RZ, UR4 ;  /* 0x00000004ff067e24 */ /* 0x000fe4000f8e00ff */
[----:B------:R-:W-:-:S02]  /*13a0*/  IMAD.U32 R7, RZ, RZ, UR5 ;  /* 0x00000005ff077e24 */ /* 0x000fc4000f8e00ff */
[----:B------:R-:W-:Y:S02]  /*13b0*/  IMAD.U32 R11, RZ, RZ, UR7 ;  /* 0x00000007ff0b7e24 */ /* 0x000fe4000f8e00ff */
[----:B------:R-:W-:Y:S02]  /*13c0*/  IMAD.MOV.U32 R8, RZ, RZ, 0x1e1 ;  /* 0x000001e1ff087424 */ /* 0x000fe400078e00ff */
[----:B------:R-:W-:Y:S02]  /*13d0*/  IMAD.MOV.U32 R12, RZ, RZ, 0x1 ;  /* 0x00000001ff0c7424 */ /* 0x000fe400078e00ff */
[----:B0-----:R-:W-:-:S07]  /*13e0*/  IMAD.MOV.U32 R13, RZ, RZ, RZ ;  /* 0x000000ffff0d7224 */ /* 0x001fce00078e00ff */
[----:B------:R-:W-:-:S07]  /*13f0*/  LEPC R20, `(.L_x_14) ;  /* 0x000000001014794e */ /* 0x000fce0000000000 */
[----:B-1---5:R-:W-:Y:S05]  /*1400*/  CALL.ABS.NOINC R14 ;  /* 0x000000000e007343 */ /* 0x022fea0003c00000 */
.L_x_14:
[----:B------:R-:W-:-:S04]  /*1410*/  LOP3.LUT R0, R18, 0x1, RZ, 0xfc, !PT ;  /* 0x0000000112007812 */ /* 0x000fc800078efcff */
[----:B------:R-:W-:-:S13]  /*1420*/  ISETP.NE.AND P0, PT, R0, 0x3, PT ;  /* 0x000000030000780c */ /* 0x000fda0003f05270 */
[----:B------:R-:W-:Y:S05]  /*1430*/  @!P0 BRA `(.L_x_15) ;  /* 0x0000000000048947 */ /* 0x000fea0003800000 */
[----:B------:R-:W-:Y:S01]  /*1440*/  BPT.TRAP 0x1 ;  /* 0x000000040000795c */ /* 0x000fe20000300000 */
.L_x_15:
[----:B------:R-:W0:Y:S01]  /*1450*/  S2UR UR5, SR_CgaCtaId ;  /* 0x00000000000579c3 */ /* 0x000e220000008800 */
[----:B------:R-:W-:Y:S01]  /*1460*/  UMOV UR4, 0x400 ;  /* 0x0000040000047882 */ /* 0x000fe20000000000 */
[----:B------:R-:W-:Y:S02]  /*1470*/  IMAD.U32 R0, RZ, RZ, UR40 ;  /* 0x00000028ff007e24 */ /* 0x000fe4000f8e00ff */
[----:B------:R-:W-:-:S03]  /*1480*/  IMAD.U32 R3, RZ, RZ, UR41 ;  /* 0x00000029ff037e24 */ /* 0x000fc6000f8e00ff */
[----:B------:R-:W-:Y:S01]  /*1490*/  SHF.L.U32 R0, R0, 0x1f, RZ ;  /* 0x0000001f00007819 */ /* 0x000fe200000006ff */
[----:B0-----:R-:W-:-:S06]  /*14a0*/  ULEA UR4, UR5, UR4, 0x18 ;  /* 0x0000000405047291 */ /* 0x001fcc000f8ec03f */
[----:B------:R-:W-:-:S04]  /*14b0*/  IMAD.U32 R6, RZ, RZ, UR4 ;  /* 0x00000004ff067e24 */ /* 0x000fc8000f8e00ff */
[----:B------:R-:W-:-:S04]  /*14c0*/  IMAD R3, R3, 0x8, R6 ;  /* 0x0000000803037824 */ /* 0x000fc800078e0206 */
[----:B------:R0:W1:Y:S01]  /*14d0*/  SYNCS.PHASECHK.TRANS64.TRYWAIT P1, [R3+URZ], R0 ;  /* 0x00000000030075a7 */ /* 0x000062000802017f */
[----:B------:R-:W-:Y:S05]  /*14e0*/  @!P0 BRA `(.L_x_16) ;  /* 0x0000000000048947 */ /* 0x000fea0003800000 */
[----:B------:R-:W-:Y:S01]  /*14f0*/  BPT.TRAP 0x1 ;  /* 0x000000040000795c */ /* 0x000fe20000300000 */
.L_x_16:
[----:B------:R-:W-:-:S05]  /*1500*/  IMAD.U32 R4, RZ, RZ, UR44 ;  /* 0x0000002cff047e24 */ /* 0x000fca000f8e00ff */
[----:B------:R-:W-:Y:S01]  /*1510*/  ISETP.GE.AND P2, PT, R4, 0x1, PT ;  /* 0x000000010400780c */ /* 0x000fe20003f46270 */
[----:B-1----:R-:W-:-:S12]  /*1520*/  @P1 BRA `(.L_x_17) ;  /* 0x0000000000081947 */ /* 0x002fd80003800000 */
[----:B------:R-:W1:Y:S02]  /*1530*/  SYNCS.PHASECHK.TRANS64.TRYWAIT P1, [R3+URZ], R0 ;  /* 0x00000000030075a7 */ /* 0x000e64000802017f */
[----:B-1----:R-:W-:Y:S05]  /*1540*/  @!P1 BRA `(.L_x_18) ;  /* 0x0000005400e09947 */ /* 0x002fea0003800000 */
.L_x_17:
[----:B------:R-:W-:Y:S05]  /*1550*/  WARPSYNC.ALL ;  /* 0x0000000000007948 */ /* 0x000fea0003800000 */
[----:B------:R-:W-:Y:S01]  /*1560*/  R2UR UR4, R6 ;  /* 0x00000000060472ca */ /* 0x000fe200000e0000 */
[----:B------:R-:W-:Y:S01]  /*1570*/  ULEA UR8, UR41, UR45, 0xa ;  /* 0x0000002d29087291 */ /* 0x000fe2000f8e503f */
[----:B------:R-:W-:Y:S01]  /*1580*/  WARPGROUP.ARRIVE ;  /* 0x00000000000079c5 */ /* 0x000fe20000000000 */
[----:B------:R-:W-:Y:S01]  /*1590*/  UMOV UR9, 0x40000040 ;  /* 0x4000004000097882 */ /* 0x000fe20000000000 */
[----:B------:R-:W-:Y:S01]  /*15a0*/  UMOV UR11, 0x40000040 ;  /* 0x40000040000b7882 */ /* 0x000fe20000000000 */
[----:B------:R-:W-:Y:S01]  /*15b0*/  UMOV UR17, UR9 ;  /* 0x0000000900117c82 */ /* 0x000fe20008000000 */
[----:B------:R-:W-:Y:S01]  /*15c0*/  UMOV UR19, 0x40000040 ;  /* 0x4000004000137882 */ /* 0x000fe20000000000 */
[----:B------:R-:W-:Y:S01]  /*15d0*/  UMOV UR13, UR9 ;  /* 0x00000009000d7c82 */ /* 0x000fe20008000000 */
[----:B------:R-:W-:Y:S01]  /*15e0*/  UMOV UR16, UR8 ;  /* 0x0000000800107c82 */ /* 0x000fe20008000000 */
[----:B------:R-:W-:Y:S01]  /*15f0*/  UMOV UR12, UR8 ;  /* 0x00000008000c7c82 */ /* 0x000fe20008000000 */
[----:B------:R-:W-:-:S03]  /*1600*/  UMOV UR15, 0x40000040 ;  /* 0x40000040000f7882 */ /* 0x000fc60000000000 */
[----:B------:R-:W-:-:S04]  /*1610*/  UIADD3 UR4, UR4, 0x20180, URZ ;  /* 0x0002018004047890 */ /* 0x000fc8000fffe03f */
[----:B------:R-:W-:-:S04]  /*1620*/  USHF.R.U32.HI UR4, URZ, 0x4, UR4 ;  /* 0x000000043f047899 */ /* 0x000fc80008011604 */
[----:B------:R-:W-:-:S04]  /*1630*/  ULOP3.LUT UR4, UR4, 0x3fff, URZ, 0xc0, !UPT ;  /* 0x00003fff04047892 */ /* 0x000fc8000f8ec03f */
[----:B------:R-:W-:-:S04]  /*1640*/  ULOP3.LUT UR4, UR4, 0x10000, URZ, 0xfc, !UPT ;  /* 0x0001000004047892 */ /* 0x000fc8000f8efc3f */
[----:B------:R-:W-:-:S04]  /*1650*/  UIMAD UR6, UR41, 0x280, UR4 ;  /* 0x00000280290678a4 */ /* 0x000fc8000f8e0204 */
[----:B------:R-:W-:Y:S02]  /*1660*/  UIADD3 UR18, UR6, 0x80, URZ ;  /* 0x0000008006127890 */ /* 0x000fe4000fffe03f */
[----:B------:R-:W-:Y:S02]  /*1670*/  UIADD3 UR14, UR6, 0x100, URZ ;  /* 0x00000100060e7890 */ /* 0x000fe4000fffe03f */
[----:B------:R-:W-:Y:S01]  /*1680*/  UMOV UR10, UR6 ;  /* 0x00000006000a7c82 */ /* 0x000fe20008000000 */
[----:B------:R-:W-:Y:S01]  /*1690*/  UIADD3 UR5, UR6, 0x180, URZ ;  /* 0x0000018006057890 */ /* 0x000fe2000fffe03f */
[----:B------:R-:W-:Y:S01]  /*16a0*/  IGMMA.64x16x32.S8.S8 R56, gdesc[UR8], RZ, !UPT, gsb0 ;  /* 0x00600000083879f1 */ /* 0x000fe2000c0410ff */
[----:B------:R-:W-:Y:S02]  /*16b0*/  UIADD3 UR7, UR6, 0x200, URZ ;  /* 0x0000020006077890 */ /* 0x000fe4000fffe03f */
[----:B------:R-:W-:Y:S01]  /*16c0*/  UIADD3 UR10, UR6, 0x6, URZ ;  /* 0x00000006060a7890 */ /* 0x000fe2000fffe03f */
[----:B------:R-:W-:Y:S01]  /*16d0*/  UMOV UR11, 0x40000040 ;  /* 0x40000040000b7882 */ /* 0x000fe20000000000 */
[----:B------:R-:W-:-:S02]  /*16e0*/  WARPGROUP.DEPBAR.LE gsb0, 0x0 ;  /* 0x00008000000079c5 */ /* 0x000fc40000010000 */
[----:B------:R-:W-:-:S06]  /*16f0*/  WARPGROUP.ARRIVE ;  /* 0x00000000000079c5 */ /* 0x000fcc0000000000 */
[----:B------:R-:W-:Y:S01]  /*1700*/  IGMMA.64x16x32.S8.S8 R48, gdesc[UR16], RZ, !UPT, gsb0 ;  /* 0x00600000103079f1 */ /* 0x000fe2000c0410ff */
[----:B------:R-:W-:Y:S01]  /*1710*/  UIADD3 UR18, UR6, 0x82, URZ ;  /* 0x0000008206127890 */ /* 0x000fe2000fffe03f */
[----:B------:R-:W-:Y:S01]  /*1720*/  UMOV UR19, 0x40000040 ;  /* 0x4000004000137882 */ /* 0x000fe20000000000 */
[----:B------:R-:W-:Y:S02]  /*1730*/  WARPGROUP.DEPBAR.LE gsb0, 0x0 ;  /* 0x00008000000079c5 */ /* 0x000fe40000010000 */
[----:B------:R-:W-:-:S06]  /*1740*/  WARPGROUP.ARRIVE ;  /* 0x00000000000079c5 */ /* 0x000fcc0000000000 */
[----:B------:R-:W-:Y:S01]  /*1750*/  IGMMA.64x16x32.S8.S8 R40, gdesc[UR12], RZ, !UPT, gsb0 ;  /* 0x006000000c2879f1 */ /* 0x000fe2000c0410ff */
[----:B------:R-:W-:Y:S01]  /*1760*/  UMOV UR12, UR8 ;  /* 0x00000008000c7c82 */ /* 0x000fe20008000000 */
[----:B------:R-:W-:Y:S01]  /*1770*/  UMOV UR13, UR9 ;  /* 0x00000009000d7c82 */ /* 0x000fe20008000000 */
[----:B------:R-:W-:Y:S01]  /*1780*/  UMOV UR14, UR5 ;  /* 0x00000005000e7c82 */ /* 0x000fe20008000000 */
[----:B------:R-:W-:Y:S01]  /*1790*/  UMOV UR15, 0x40000040 ;  /* 0x40000040000f7882 */ /* 0x000fe20000000000 */
[----:B------:R-:W-:Y:S01]  /*17a0*/  UIADD3 UR5, UR6, 0x102, URZ ;  /* 0x0000010206057890 */ /* 0x000fe2000fffe03f */
[----:B------:R-:W-:Y:S02]  /*17b0*/  WARPGROUP.DEPBAR.LE gsb0, 0x0 ;  /* 0x00008000000079c5 */ /* 0x000fe40000010000 */
[----:B------:R-:W-:-:S06]  /*17c0*/  WARPGROUP.ARRIVE ;  /* 0x00000000000079c5 */ /* 0x000fcc0000000000 */
[----:B------:R-:W-:Y:S01]  /*17d0*/  IGMMA.64x16x32.S8.S8 R32, gdesc[UR12], RZ, !UPT, gsb0 ;  /* 0x006000000c2079f1 */ /* 0x000fe2000c0410ff */
[----:B------:R-:W-:Y:S01]  /*17e0*/  UMOV UR12, UR8 ;  /* 0x00000008000c7c82 */ /* 0x000fe20008000000 */
[----:B------:R-:W-:Y:S01]  /*17f0*/  UMOV UR13, UR9 ;  /* 0x00000009000d7c82 */ /* 0x000fe20008000000 */
[----:B------:R-:W-:Y:S01]  /*1800*/  UMOV UR14, UR7 ;  /* 0x00000007000e7c82 */ /* 0x000fe20008000000 */
[----:B------:R-:W-:Y:S01]  /*1810*/  UMOV UR15, 0x40000040 ;  /* 0x40000040000f7882 */ /* 0x000fe20000000000 */
[----:B------:R-:W-:Y:S02]  /*1820*/  UIADD3 UR7, UR6, 0x182, URZ ;  /* 0x0000018206077890 */ /* 0x000fe4000fffe03f */
[----:B------:R-:W-:Y:S01]  /*1830*/  UIADD3 UR9, UR6, 0x202, URZ ;  /* 0x0000020206097890 */ /* 0x000fe2000fffe03f */
[----:B------:R-:W-:Y:S02]  /*1840*/  WARPGROUP.DEPBAR.LE gsb0, 0x0 ;  /* 0x00008000000079c5 */ /* 0x000fe40000010000 */
[----:B------:R-:W-:-:S06]  /*1850*/  WARPGROUP.ARRIVE ;  /* 0x00000000000079c5 */ /* 0x000fcc0000000000 */
[----:B------:R-:W-:Y:S01]  /*1860*/  IGMMA.64x16x32.S8.S8 R24, gdesc[UR12], RZ, !UPT, gsb0 ;  /* 0x006000000c1879f1 */ /* 0x000fe2000c0410ff */
[----:B------:R-:W-:Y:S02]  /*1870*/  UIADD3 UR12, UR8, 0x2, URZ ;  /* 0x00000002080c7890 */ /* 0x000fe4000fffe03f */
[----:B------:R-:W-:Y:S01]  /*1880*/  UIADD3 UR14, UR6, 0x2, URZ ;  /* 0x00000002060e7890 */ /* 0x000fe2000fffe03f */
[----:B------:R-:W-:Y:S01]  /*1890*/  UMOV UR13, 0x40000040 ;  /* 0x40000040000d7882 */ /* 0x000fe20000000000 */
[----:B------:R-:W-:Y:S01]  /*18a0*/  UMOV UR15, 0x40000040 ;  /* 0x40000040000f7882 */ /* 0x000fe20000000000 */
[----:B------:R-:W-:Y:S02]  /*18b0*/  UMOV UR17, UR13 ;  /* 0x0000000d00117c82 */ /* 0x000fe40008000000 */
[----:B------:R-:W-:Y:S01]  /*18c0*/  UMOV UR16, UR12 ;  /* 0x0000000c00107c82 */ /* 0x000fe20008000000 */
[----:B------:R-:W-:Y:S02]  /*18d0*/  WARPGROUP.DEPBAR.LE gsb0, 0x0 ;  /* 0x00008000000079c5 */ /* 0x000fe40000010000 */
[----:B------:R-:W-:-:S06]  /*18e0*/  WARPGROUP.ARRIVE ;  /* 0x00000000000079c5 */ /* 0x000fcc0000000000 */
[----:B------:R-:W-:Y:S01]  /*18f0*/  IGMMA.64x16x32.S8.S8 R56, gdesc[UR12], R56, gsb0 ;  /* 0x006000000c3879f1 */ /* 0x000fe20008041038 */
[----:B------:R-:W-:Y:S01]  /*1900*/  UMOV UR14, UR5 ;  /* 0x00000005000e7c82 */ /* 0x000fe20008000000 */
[----:B------:R-:W-:Y:S01]  /*1910*/  UMOV UR15, 0x40000040 ;  /* 0x40000040000f7882 */ /* 0x000fe20000000000 */
[----:B------:R-:W-:Y:S01]  /*1920*/  UIADD3 UR5, UR6, 0x104, URZ ;  /* 0x0000010406057890 */ /* 0x000fe2000fffe03f */
[----:B------:R-:W-:Y:S02]  /*1930*/  WARPGROUP.DEPBAR.LE gsb0, 0x0 ;  /* 0x00008000000079c5 */ /* 0x000fe40000010000 */
[----:B------:R-:W-:-:S06]  /*1940*/  WARPGROUP.ARRIVE ;  /* 0x00000000000079c5 */ /* 0x000fcc0000000000 */
[----:B------:R-:W-:Y:S01]  /*1950*/  IGMMA.64x16x32.S8.S8 R48, gdesc[UR16], R48, gsb0 ;  /* 0x00600000103079f1 */ /* 0x000fe20008041030 */
[----:B------:R-:W-:Y:S01]  /*1960*/  UIADD3 UR18, UR6, 0x84, URZ ;  /* 0x0000008406127890 */ /* 0x000fe2000fffe03f */
[----:B------:R-:W-:Y:S01]  /*1970*/  UMOV UR19, 0x40000040 ;  /* 0x4000004000137882 */ /* 0x000fe20000000000 */
        /* <DEDUP_REMOVED lines=15> */
[----:B------:R-:W-:Y:S02]  /*1a70*/  UIADD3 UR12, UR8, 0x4, URZ ;  /* 0x00000004080c7890 */ /* 0x000fe4000fffe03f */
[----:B------:R-:W-:Y:S01]  /*1a80*/  UIADD3 UR14, UR6, 0x4, URZ ;  /* 0x00000004060e7890 */ /* 0x000fe2000fffe03f */
[----:B------:R-:W-:Y:S01]  /*1a90*/  UMOV UR13, 0x40000040 ;  /* 0x40000040000d7882 */ /* 0x000fe20000000000 */
[----:B------:R-:W-:Y:S01]  /*1aa0*/  UMOV UR15, 0x40000040 ;  /* 0x40000040000f7882 */ /* 0x000fe20000000000 */
[----:B------:R-:W-:Y:S02]  /*1ab0*/  UMOV UR17, UR13 ;  /* 0x0000000d00117c82 */ /* 0x000fe40008000000 */
[----:B------:R-:W-:Y:S01]  /*1ac0*/  UMOV UR16, UR12 ;  /* 0x0000000c00107c82 */ /* 0x000fe20008000000 */
[----:B------:R-:W-:Y:S01]  /*1ad0*/  UIADD3 UR8, UR8, 0x6, URZ ;  /* 0x0000000608087890 */ /* 0x000fe2000fffe03f */
[----:B------:R-:W-:-:S02]  /*1ae0*/  WARPGROUP.DEPBAR.LE gsb0, 0x0 ;  /* 0x00008000000079c5 */ /* 0x000fc40000010000 */
[----:B------:R-:W-:-:S06]  /*1af0*/  WARPGROUP.ARRIVE ;  /* 0x00000000000079c5 */ /* 0x000fcc0000000000 */
[----:B------:R-:W-:Y:S01]  /*1b00*/  IGMMA.64x16x32.S8.S8 R56, gdesc[UR12], R56, gsb0 ;  /* 0x006000000c3879f1 */ /* 0x000fe20008041038 */
[----:B------:R-:W-:Y:S01]  /*1b10*/  UMOV UR14, UR5 ;  /* 0x00000005000e7c82 */ /* 0x000fe20008000000 */
[----:B------:R-:W-:Y:S01]  /*1b20*/  UMOV UR15, 0x40000040 ;  /* 0x40000040000f7882 */ /* 0x000fe20000000000 */
[----:B------:R-:W-:Y:S01]  /*1b30*/  UIADD3 UR5, UR6, 0x106, URZ ;  /* 0x0000010606057890 */ /* 0x000fe2000fffe03f */
[----:B------:R-:W-:Y:S02]  /*1b40*/  WARPGROUP.DEPBAR.LE gsb0, 0x0 ;  /* 0x00008000000079c5 */ /* 0x000fe40000010000 */
[----:B------:R-:W-:-:S06]  /*1b50*/  WARPGROUP.ARRIVE ;  /* 0x00000000000079c5 */ /* 0x000fcc0000000000 */
[----:B------:R-:W-:Y:S03]  /*1b60*/  IGMMA.64x16x32.S8.S8 R48, gdesc[UR16], R48, gsb0 ;  /* 0x00600000103079f1 */ /* 0x000fe60008041030 */
        /* <DEDUP_REMOVED lines=11> */
[----:B------:R-:W-:Y:S01]  /*1c20*/  UMOV UR9, 0x40000040 ;  /* 0x4000004000097882 */ /* 0x000fe20000000000 */
[----:B------:R-:W-:Y:S02]  /*1c30*/  WARPGROUP.DEPBAR.LE gsb0, 0x0 ;  /* 0x00008000000079c5 */ /* 0x000fe40000010000 */
[----:B------:R-:W-:-:S06]  /*1c40*/  WARPGROUP.ARRIVE ;  /* 0x00000000000079c5 */ /* 0x000fcc0000000000 */
[----:B------:R-:W-:Y:S01]  /*1c50*/  IGMMA.64x16x32.S8.S8 R24, gdesc[UR12], R24, gsb0 ;  /* 0x006000000c1879f1 */ /* 0x000fe20008041018 */
[----:B------:R-:W-:Y:S01]  /*1c60*/  UIADD3 UR14, UR6, 0x86, URZ ;  /* 0x00000086060e7890 */ /* 0x000fe2000fffe03f */
[----:B------:R-:W-:Y:S01]  /*1c70*/  UMOV UR12, UR8 ;  /* 0x00000008000c7c82 */ /* 0x000fe20008000000 */
        /* <DEDUP_REMOVED lines=25> */
[----:B------:R-:W-:Y:S05]  /*1e10*/  @!P2 BRA `(.L_x_19) ;  /* 0x0000000800bca947 */ /* 0x000fea0003800000 */
[----:B------:R-:W-:Y:S01]  /*1e20*/  UIADD3 UR5, UR41, 0x1, URZ ;  /* 0x0000000129057890 */ /* 0x000fe2000fffe03f */
[----:B01----:R-:W-:Y:S02]  /*1e30*/  IMAD.U32 R0, RZ, RZ, UR44 ;  /* 0x0000002cff007e24 */ /* 0x003fe4000f8e00ff */
[----:B------:R-:W-:Y:S01]  /*1e40*/  IMAD.U32 R3, RZ, RZ, UR41 ;  /* 0x00000029ff037e24 */ /* 0x000fe2000f8e00ff */
[----:B------:R-:W-:-:S04]  /*1e50*/  UISETP.NE.AND UP0, UPT, UR5, 0x8, UPT ;  /* 0x000000080500788c */ /* 0x000fc8000bf05270 */
[----:B------:R-:W-:Y:S02]  /*1e60*/  USEL UR6, URZ, 0x1, UP0 ;  /* 0x000000013f067887 */ /* 0x000fe40008000000 */
[----:B------:R-:W-:Y:S02]  /*1e70*/  USEL UR5, UR5, URZ, UP0 ;  /* 0x0000003f05057287 */ /* 0x000fe40008000000 */
[----:B------:R-:W-:-:S06]  /*1e80*/  ULOP3.LUT UR6, UR40, UR6, URZ, 0x3c, !UPT ;  /* 0x0000000628067292 */ /* 0x000fcc000f8e3c3f */
[----:B------:R-:W-:-:S07]  /*1e90*/  IMAD.U32 R7, RZ, RZ, UR6 ;  /* 0x00000006ff077e24 */ /* 0x000fce000f8e00ff */
.L_x_26:
[----:B0-----:R-:W-:Y:S05]  /*1ea0*/  @!P0 BRA `(.L_x_20) ;  /* 0x0000000000048947 */ /* 0x001fea0003800000 */
[----:B------:R-:W-:Y:S01]  /*1eb0*/  BPT.TRAP 0x1 ;  /* 0x000000040000795c */ /* 0x000fe20000300000 */
.L_x_20:
[----:B------:R-:W0:Y:S01]  /*1ec0*/  S2UR UR7, SR_CgaCtaId ;  /* 0x00000000000779c3 */ /* 0x000e220000008800 */
[----:B------:R-:W-:Y:S01]  /*1ed0*/  UMOV UR6, 0x400 ;  /* 0x0000040000067882 */ /* 0x000fe20000000000 */
[----:B------:R-:W-:Y:S01]  /*1ee0*/  IMAD.U32 R5, RZ, RZ, UR5 ;  /* 0x00000005ff057e24 */ /* 0x000fe2000f8e00ff */
[----:B------:R-:W-:Y:S01]  /*1ef0*/  SHF.L.U32 R4, R7, 0x1f, RZ ;  /* 0x0000001f07047819 */ /* 0x000fe200000006ff */
[----:B0-----:R-:W-:-:S06]  /*1f00*/  ULEA UR6, UR7, UR6, 0x18 ;  /* 0x0000000607067291 */ /* 0x001fcc000f8ec03f */
[----:B------:R-:W-:-:S04]  /*1f10*/  IMAD.U32 R6, RZ, RZ, UR6 ;  /* 0x00000006ff067e24 */ /* 0x000fc8000f8e00ff */
[----:B------:R-:W-:-:S04]  /*1f20*/  IMAD R5, R5, 0x8, R6 ;  /* 0x0000000805057824 */ /* 0x000fc800078e0206 */
[----:B------:R0:W1:Y:S01]  /*1f30*/  SYNCS.PHASECHK.TRANS64.TRYWAIT P1, [R5+URZ], R4 ;  /* 0x00000004050075a7 */ /* 0x000062000802017f */
[----:B------:R-:W-:Y:S05]  /*1f40*/  @!P0 BRA `(.L_x_21) ;  /* 0x0000000000048947 */ /* 0x000fea0003800000 */
[----:B------:R-:W-:Y:S01]  /*1f50*/  BPT.TRAP 0x1 ;  /* 0x000000040000795c */ /* 0x000fe20000300000 */
.L_x_21:
[----:B-1----:R-:W-:Y:S05]  /*1f60*/  @P1 BRA `(.L_x_22) ;  /* 0x0000000000081947 */ /* 0x002fea0003800000 */
[----:B------:R-:W1:Y:S02]  /*1f70*/  SYNCS.PHASECHK.TRANS64.TRYWAIT P1, [R5+URZ], R4 ;  /* 0x00000004050075a7 */ /* 0x000e64000802017f */
[----:B-1----:R-:W-:Y:S05]  /*1f80*/  @!P1 BRA `(.L_x_23) ;  /* 0x0000004c00649947 */ /* 0x002fea0003800000 */
.L_x_22:
[----:B------:R-:W-:Y:S01]  /*1f90*/  ULEA UR8, UR5, UR45, 0xa ;  /* 0x0000002d05087291 */ /* 0x000fe2000f8e503f */
[----:B------:R-:W-:Y:S01]  /*1fa0*/  WARPGROUP.ARRIVE ;  /* 0x00000000000079c5 */ /* 0x000fe20000000000 */
[----:B------:R-:W-:Y:S01]  /*1fb0*/  UIMAD UR6, UR5, 0x280, UR4 ;  /* 0x00000280050678a4 */ /* 0x000fe2000f8e0204 */
[----:B------:R-:W-:Y:S01]  /*1fc0*/  UMOV UR9, 0x40000040 ;  /* 0x4000004000097882 */ /* 0x000fe20000000000 */
[----:B------:R-:W-:Y:S02]  /*1fd0*/  UMOV UR11, 0x40000040 ;  /* 0x40000040000b7882 */ /* 0x000fe40000000000 */
[----:B------:R-:W-:Y:S01]  /*1fe0*/  UIADD3 UR14, UR6, 0x80, URZ ;  /* 0x00000080060e7890 */ /* 0x000fe2000fffe03f */
[----:B------:R-:W-:Y:S02]  /*1ff0*/  UMOV UR12, UR8 ;  /* 0x00000008000c7c82 */ /* 0x000fe40008000000 */
[----:B------:R-:W-:Y:S01]  /*2000*/  UMOV UR10, UR6 ;  /* 0x00000006000a7c82 */ /* 0x000fe20008000000 */
[----:B------:R-:W-:Y:S01]  /*2010*/  UMOV UR13, UR9 ;  /* 0x00000009000d7c82 */ /* 0x000fe20008000000 */
[----:B------:R-:W-:Y:S01]  /*2020*/  IGMMA.64x16x32.S8.S8 R56, gdesc[UR8], R56, gsb0 ;  /* 0x00600000083879f1 */ /* 0x000fe20008041038 */
[----:B------:R-:W-:Y:S01]  /*2030*/  UMOV UR15, 0x40000040 ;  /* 0x40000040000f7882 */ /* 0x000fe20000000000 */
[----:B------:R-:W-:-:S02]  /*2040*/  UIADD3 UR7, UR6, 0x100, URZ ;  /* 0x0000010006077890 */ /* 0x000fc4000fffe03f */
[----:B------:R-:W-:Y:S02]  /*2050*/  UIADD3 UR10, UR6, 0x180, URZ ;  /* 0x00000180060a7890 */ /* 0x000fe4000fffe03f */
[----:B------:R-:W-:Y:S01]  /*2060*/  UIADD3 UR11, UR6, 0x200, URZ ;  /* 0x00000200060b7890 */ /* 0x000fe2000fffe03f */
[----:B------:R-:W-:Y:S02]  /*2070*/  WARPGROUP.DEPBAR.LE gsb0, 0x0 ;  /* 0x00008000000079c5 */ /* 0x000fe40000010000 */
[----:B------:R-:W-:-:S06]  /*2080*/  WARPGROUP.ARRIVE ;  /* 0x00000000000079c5 */ /* 0x000fcc0000000000 */
[----:B------:R-:W-:Y:S01]  /*2090*/  IGMMA.64x16x32.S8.S8 R48, gdesc[UR12], R48, gsb0 ;  /* 0x006000000c3079f1 */ /* 0x000fe20008041030 */
[----:B------:R-:W-:Y:S01]  /*20a0*/  UMOV UR12, UR8 ;  /* 0x00000008000c7c82 */ /* 0x000fe20008000000 */
        /* <DEDUP_REMOVED lines=20> */
[----:B------:R-:W-:Y:S01]  /*21f0*/  UMOV UR11, 0x40000040 ;  /* 0x40000040000b7882 */ /* 0x000fe20000000000 */
[----:B------:R-:W-:Y:S02]  /*2200*/  WARPGROUP.DEPBAR.LE gsb0, 0x0 ;  /* 0x00008000000079c5 */ /* 0x000fe40000010000 */
[----:B------:R-:W-:-:S06]  /*2210*/  WARPGROUP.ARRIVE ;  /* 0x00000000000079c5 */ /* 0x000fcc0000000000 */
[----:B------:R-:W-:Y:S01]  /*2220*/  IGMMA.64x16x32.S8.S8 R24, gdesc[UR12], R24, gsb0 ;  /* 0x006000000c1879f1 */ /* 0x000fe20008041018 */
[----:B------:R-:W-:Y:S02]  /*2230*/  UIADD3 UR12, UR8, 0x2, URZ ;  /* 0x00000002080c7890 */ /* 0x000fe4000fffe03f */
[----:B------:R-:W-:Y:S01]  /*2240*/  UIADD3 UR14, UR6, 0x2, URZ ;  /* 0x00000002060e7890 */ /* 0x000fe2000fffe03f */
[----:B------:R-:W-:Y:S01]  /*2250*/  UMOV UR13, 0x40000040 ;  /* 0x40000040000d7882 */ /* 0x000fe20000000000 */
        /* <DEDUP_REMOVED lines=61> */
[----:B------:R-:W-:Y:S02]  /*2630*/  UIADD3 UR13, UR6, 0x186, URZ ;  /* 0x00000186060d7890 */ /* 0x000fe4000fffe03f */
        /* <DEDUP_REMOVED lines=26> */
[----:B------:R-:W-:Y:S01]  /*27e0*/  BPT.TRAP 0x1 ;  /* 0x000000040000795c */ /* 0x000fe20000300000 */
.L_x_24:
[----:B01----:R-:W-:Y:S01]  /*27f0*/  IMAD R4, R3, 0x8, R6 ;  /* 0x0000000803047824 */ /* 0x003fe200078e0206 */
[----:B------:R-:W-:-:S03]  /*2800*/  ISETP.GT.U32.AND P1, PT, R18, 0x1, PT ;  /* 0x000000011200780c */ /* 0x000fc60003f24070 */
[----:B------:R-:W-:-:S05]  /*2810*/  VIADD R4, R4, 0x40 ;  /* 0x0000004004047836 */ /* 0x000fca0000000000 */
[----:B------:R-:W-:-:S04]  /*2820*/  PRMT R4, RZ, 0x654, R4 ;  /* 0x00000654ff047816 */ /* 0x000fc80000000004 */
[----:B------:R0:W-:Y:S01]  /*2830*/  SYNCS.ARRIVE.TRANS64.RED.A1T0 RZ, [R4+URZ], RZ ;  /* 0x000000ff04ff79a7 */ /* 0x0001e2000810043f */
[----:B------:R-:W-:Y:S05]  /*2840*/  @P1 BRA `(.L_x_25) ;  /* 0x0000000000041947 */ /* 0x000fea0003800000 */
[----:B------:R-:W-:Y:S01]  /*2850*/  BPT.TRAP 0x1 ;  /* 0x000000040000795c */ /* 0x000fe20000300000 */
.L_x_25:
[----:B------:R-:W-:Y:S01]  /*2860*/  UIADD3 UR5, UR5, 0x1, URZ ;  /* 0x0000000105057890 */ /* 0x000fe2000fffe03f */
[C---:B------:R-:W-:Y:S01]  /*2870*/  ISETP.GT.AND P2, PT, R0.reuse, 0x1, PT ;  /* 0x000000010000780c */ /* 0x040fe20003f44270 */
[----:B------:R-:W-:Y:S02]  /*2880*/  VIADD R3, R3, 0x1 ;  /* 0x0000000103037836 */ /* 0x000fe40000000000 */
[----:B------:R-:W-:Y:S01]  /*2890*/  UISETP.NE.AND UP0, UPT, UR5, 0x8, UPT ;  /* 0x000000080500788c */ /* 0x000fe2000bf05270 */
[----:B------:R-:W-:Y:S02]  /*28a0*/  VIADD R0, R0, 0xffffffff ;  /* 0xffffffff00007836 */ /* 0x000fe40000000000 */
[C---:B------:R-:W-:Y:S01]  /*28b0*/  ISETP.NE.AND P1, PT, R3.reuse, 0x8, PT ;  /* 0x000000080300780c */ /* 0x040fe20003f25270 */
[----:B------:R-:W-:Y:S02]  /*28c0*/  USEL UR6, URZ, 0x1, UP0 ;  /* 0x000000013f067887 */ /* 0x000fe40008000000 */
[----:B------:R-:W-:Y:S01]  /*28d0*/  USEL UR5, UR5, URZ, UP0 ;  /* 0x0000003f05057287 */ /* 0x000fe20008000000 */
[----:B------:R-:W-:-:S03]  /*28e0*/  SEL R3, R3, RZ, P1 ;  /* 0x000000ff03037207 */ /* 0x000fc60000800000 */
[----:B------:R-:W-:Y:S01]  /*28f0*/  LOP3.LUT R7, R7, UR6, RZ, 0x3c, !PT ;  /* 0x0000000607077c12 */ /* 0x000fe2000f8e3cff */
[----:B------:R-:W-:Y:S07]  /*2900*/  @P2 BRA `(.L_x_26) ;  /* 0xfffffff400642947 */ /* 0x000fee000383ffff */
.L_x_19:
[----:B01----:R-:W0:Y:S02]  /*2910*/  LDC R0, c[0x0][0x28c] ;  /* 0x0000a300ff007b82 */ /* 0x003e240000000800 */
[----:B0-----:R-:W-:-:S13]  /*2920*/  ISETP.GE.AND P1, PT, R0, 0x1, PT ;  /* 0x000000010000780c */ /* 0x001fda0003f26270 */
[----:B------:R-:W-:Y:S05]  /*2930*/  @!P1 BRA `(.L_x_27) ;  /* 0x0000000000309947 */ /* 0x000fea0003800000 */
[----:B------:R-:W-:Y:S05]  /*2940*/  @!P0 BRA `(.L_x_28) ;  /* 0x0000000000048947 */ /* 0x000fea0003800000 */
[----:B------:R-:W-:Y:S01]  /*2950*/  BPT.TRAP 0x1 ;  /* 0x000000040000795c */ /* 0x000fe20000300000 */
.L_x_28:
[----:B------:R-:W-:Y:S01]  /*2960*/  UIADD3 UR4, UR44, UR41, URZ ;  /* 0x000000292c047290 */ /* 0x000fe2000fffe03f */
[----:B------:R-:W-:-:S03]  /*2970*/  ISETP.GT.U32.AND P0, PT, R18, 0x1, PT ;  /* 0x000000011200780c */ /* 0x000fc60003f04070 */
[----:B------:R-:W-:-:S04]  /*2980*/  USHF.L.U32 UR4, UR4, 0x3, URZ ;  /* 0x0000000304047899 */ /* 0x000fc8000800063f */
[----:B------:R-:W-:-:S06]  /*2990*/  ULOP3.LUT UR4, UR4, 0x38, URZ, 0xc0, !UPT ;  /* 0x0000003804047892 */ /* 0x000fcc000f8ec03f */
[----:B------:R-:W-:-:S05]  /*29a0*/  IMAD.U32 R3, RZ, RZ, UR4 ;  /* 0x00000004ff037e24 */ /* 0x000fca000f8e00ff */
[----:B------:R-:W-:-:S04]  /*29b0*/  IADD3 R0, R6, 0x40, R3 ;  /* 0x0000004006007810 */ /* 0x000fc80007ffe003 */
[----:B------:R-:W-:-:S04]  /*29c0*/  PRMT R0, RZ, 0x654, R0 ;  /* 0x00000654ff007816 */ /* 0x000fc80000000000 */
[----:B------:R0:W-:Y:S01]  /*29d0*/  SYNCS.ARRIVE.TRANS64.RED.A1T0 RZ, [R0+URZ], RZ ;  /* 0x000000ff00ff79a7 */ /* 0x0001e2000810043f */
[----:B------:R-:W-:Y:S05]  /*29e0*/  @P0 BRA `(.L_x_27) ;  /* 0x0000000000040947 */ /* 0x000fea0003800000 */
[----:B------:R-:W-:Y:S01]  /*29f0*/  BPT.TRAP 0x1 ;  /* 0x000000040000795c */ /* 0x000fe20000300000 */
.L_x_27:
[----:B------:R-:W-:Y:S01]  /*2a00*/  UIADD3 UR41, UR43, UR41, URZ ;  /* 0x000000292b297290 */ /* 0x000fe2000fffe03f */
[----:B------:R-:W-:Y:S01]  /*2a10*/  IMAD R74, R74, 0x50, RZ ;  /* 0x000000504a4a7824 */ /* 0x000fe200078e02ff */
[----:B------:R-:W-:Y:S01]  /*2a20*/  ULDC UR5, c[0x0][0x288] ;  /* 0x0000a20000057ab9 */ /* 0x000fe20000000800 */
[----:B------:R-:W-:Y:S01]  /*2a30*/  IMAD.SHL.U32 R3, R73, 0x80, RZ ;  /* 0x0000008049037824 */ /* 0x000fe200078e00ff */
[----:B------:R-:W-:Y:S01]  /*2a40*/  USHF.R.U32.HI UR4, URZ, 0x3, UR41 ;  /* 0x000000033f047899 */ /* 0x000fe20008011629 */
[----:B------:R-:W-:Y:S01]  /*2a50*/  SHF.R.S32.HI R12, RZ, 0x1f, R72 ;  /* 0x0000001fff0c7819 */ /* 0x000fe20000011448 */
[----:B------:R-:W-:Y:S01]  /*2a60*/  ULDC UR8, c[0x0][0x284] ;  /* 0x0000a10000087ab9 */ /* 0x000fe20000000800 */
[C---:B------:R-:W-:Y:S01]  /*2a70*/  ISETP.GE.AND P0, PT, R74.reuse, UR5, PT ;  /* 0x000000054a007c0c */ /* 0x040fe2000bf06270 */
[----:B------:R-:W-:Y:S01]  /*2a80*/  ULOP3.LUT UR4, UR4, 0x1, URZ, 0xc0, !UPT ;  /* 0x0000000104047892 */ /* 0x000fe2000f8ec03f */
[----:B------:R-:W-:Y:S01]  /*2a90*/  LOP3.LUT R8, R74, 0x6, R67, 0xf8, !PT ;  /* 0x000000064a087812 */ /* 0x000fe200078ef843 */
[----:B------:R-:W-:Y:S01]  /*2aa0*/  UISETP.GT.U32.AND UP1, UPT, UR41, 0x7, UPT ;  /* 0x000000072900788c */ /* 0x000fe2000bf24070 */
[----:B------:R-:W-:Y:S01]  /*2ab0*/  ISETP.GE.OR P0, PT, R3, UR8, P0 ;  /* 0x0000000803007c0c */ /* 0x000fe20008706670 */
[----:B------:R-:W-:Y:S01]  /*2ac0*/  UISETP.NE.U32.AND UP0, UPT, UR4, 0x1, UPT ;  /* 0x000000010400788c */ /* 0x000fe2000bf05070 */
[--C-:B------:R-:W-:Y:S01]  /*2ad0*/  SHF.R.S32.HI R9, RZ, 0x1f, R8.reuse ;  /* 0x0000001fff097819 */ /* 0x100fe20000011408 */
[----:B------:R-:W-:Y:S01]  /*2ae0*/  ULDC.64 UR6, c[0x0][0x5d0] ;  /* 0x0001740000067ab9 */ /* 0x000fe20000000a00 */
[----:B------:R-:W-:Y:S01]  /*2af0*/  UISETP.LT.U32.AND UP1, UPT, UR43, 0x8, UP1 ;  /* 0x000000082b00788c */ /* 0x000fe20008f21070 */
[----:B------:R-:W-:Y:S01]  /*2b00*/  IMAD R5, R12, UR6, RZ ;  /* 0x000000060c057c24 */ /* 0x000fe2000f8e02ff */
[----:B------:R-:W-:Y:S01]  /*2b10*/  UISETP.GT.U32.AND UP0, UPT, UR43, 0x7, !UP0 ;  /* 0x000000072b00788c */ /* 0x000fe2000c704070 */
[----:B0-----:R-:W-:Y:S01]  /*2b20*/  IMAD.MOV.U32 R0, RZ, RZ, -0x1 ;  /* 0xffffffffff007424 */ /* 0x001fe200078e00ff */
[----:B------:R-:W-:Y:S01]  /*2b30*/  USEL UR5, URZ, 0x1, !UP1 ;  /* 0x000000013f057887 */ /* 0x000fe2000c800000 */
[C---:B------:R-:W-:Y:S01]  /*2b40*/  IMAD R7, R72.reuse, UR7, R5 ;  /* 0x0000000748077c24 */ /* 0x040fe2000f8e0205 */
[----:B------:R-:W-:Y:S01]  /*2b50*/  USEL UR4, URZ, 0x1, !UP0 ;  /* 0x000000013f047887 */ /* 0x000fe2000c000000 */
[----:B------:R-:W-:Y:S01]  /*2b60*/  IMAD.WIDE.U32 R4, R72, UR6, R8 ;  /* 0x0000000648047c25 */ /* 0x000fe2000f8e0008 */
[----:B------:R-:W-:-:S02]  /*2b70*/  ULOP3.LUT UR41, UR41, 0x7, URZ, 0xc0, !UPT ;  /* 0x0000000729297892 */ /* 0x000fc4000f8ec03f */
[----:B------:R-:W-:Y:S01]  /*2b80*/  ULOP3.LUT UR40, UR4, UR40, UR5, 0x96, !UPT ;  /* 0x0000002804287292 */ /* 0x000fe2000f8e9605 */
[----:B------:R-:W-:Y:S01]  /*2b90*/  IMAD.IADD R5, R5, 0x1, R7 ;  /* 0x0000000105057824 */ /* 0x000fe200078e0207 */
[----:B------:R-:W-:Y:S10]  /*2ba0*/  @P0 BRA `(.L_x_29) ;  /* 0x0000002000bc0947 */ /* 0x000ff40003800000 */
[----:B------:R-:W0:Y:S01]  /*2bb0*/  LDC.64 R10, c[0x0][0x5c8] ;  /* 0x00017200ff0a7b82 */ /* 0x000e220000000a00 */
[----:B------:R-:W-:Y:S01]  /*2bc0*/  IMAD.WIDE R14, R73, 0x80, R22 ;  /* 0x00000080490e7825 */ /* 0x000fe200078e0216 */
[----:B------:R-:W-:Y:S01]  /*2bd0*/  ULDC.64 UR4, c[0x0][0x5c0] ;  /* 0x0001700000047ab9 */ /* 0x000fe20000000a00 */
[----:B------:R-:W-:Y:S02]  /*2be0*/  BSSY B0, `(.L_x_29) ;  /* 0x000022b000007945 */ /* 0x000fe40003800000 */
[----:B------:R-:W-:Y:S02]  /*2bf0*/  IMAD.IADD R3, R70, 0x1, -R3 ;  /* 0x0000000146037824 */ /* 0x000fe400078e0a03 */
[----:B------:R-:W-:Y:S02]  /*2c00*/  IMAD.IADD R78, R65, 0x1, -R74 ;  /* 0x00000001414e7824 */ /* 0x000fe400078e0a4a */
[-C--:B0-----:R-:W-:Y:S02]  /*2c10*/  IMAD R6, R15, R10.reuse, RZ ;  /* 0x0000000a0f067224 */ /* 0x081fe400078e02ff */
[----:B------:R-:W-:-:S04]  /*2c20*/  IMAD.WIDE.U32 R4, R14, R10, R4 ;  /* 0x0000000a0e047225 */ /* 0x000fc800078e0004 */
[----:B------:R-:W-:Y:S01]  /*2c30*/  IMAD R7, R14, R11, R6 ;  /* 0x0000000b0e077224 */ /* 0x000fe200078e0206 */
[----:B------:R-:W-:-:S03]  /*2c40*/  IADD3 R4, P0, R4, UR4, RZ ;  /* 0x0000000404047c10 */ /* 0x000fc6000ff1e0ff */
[----:B------:R-:W-:Y:S01]  /*2c50*/  IMAD.IADD R7, R5, 0x1, R7 ;  /* 0x0000000105077824 */ /* 0x000fe200078e0207 */
[----:B------:R-:W-:-:S04]  /*2c60*/  LEA R6, P1, R10, R4, 0x3 ;  /* 0x000000040a067211 */ /* 0x000fc800078218ff */
[----:B------:R-:W-:Y:S02]  /*2c70*/  IADD3.X R5, R7, UR5, RZ, P0, !PT ;  /* 0x0000000507057c10 */ /* 0x000fe400087fe4ff */
[----:B-----5:R-:W-:Y:S02]  /*2c80*/  ISETP.NE.AND P0, PT, R64, RZ, PT ;  /* 0x000000ff4000720c */ /* 0x020fe40003f05270 */
[----:B------:R-:W-:-:S11]  /*2c90*/  LEA.HI.X R7, R10, R5, R11, 0x3, P1 ;  /* 0x000000050a077211 */ /* 0x000fd600008f1c0b */
[----:B------:R-:W-:Y:S05]  /*2ca0*/  @!P0 BRA `(.L_x_30) ;  /* 0x0000001800488947 */ /* 0x000fea0003800000 */
[----:B------:R-:W0:Y:S01]  /*2cb0*/  LDC.64 R74, c[0x0][0x5b0] ;  /* 0x00016c00ff4a7b82 */ /* 0x000e220000000a00 */
[----:B------:R-:W-:Y:S01]  /*2cc0*/  ULDC.64 UR4, c[0x0][0x5b8] ;  /* 0x00016e0000047ab9 */ /* 0x000fe20000000a00 */
[----:B------:R-:W-:Y:S01]  /*2cd0*/  ISETP.GE.AND P3, PT, R78, 0x1, PT ;  /* 0x000000014e00780c */ /* 0x000fe20003f66270 */
[----:B------:R-:W-:Y:S01]  /*2ce0*/  IMAD R11, R12, UR4, RZ ;  /* 0x000000040c0b7c24 */ /* 0x000fe2000f8e02ff */
[----:B------:R-:W-:Y:S01]  /*2cf0*/  BSSY B1, `(.L_x_31) ;  /* 0x000000e000017945 */ /* 0x000fe20003800000 */
[C---:B------:R-:W-:Y:S01]  /*2d00*/  IMAD.WIDE.U32 R20, R72.reuse, UR4, R8 ;  /* 0x0000000448147c25 */ /* 0x040fe2000f8e0008 */
[----:B------:R-:W-:Y:S02]  /*2d10*/  ISETP.LT.OR P1, PT, R3, 0x1, !P3 ;  /* 0x000000010300780c */ /* 0x000fe40005f21670 */
[----:B------:R-:W1:Y:S01]  /*2d20*/  LDC.64 R76, c[0x0][0x5a8] ;  /* 0x00016a00ff4c7b82 */ /* 0x000e620000000a00 */
[----:B------:R-:W-:Y:S02]  /*2d30*/  IMAD R11, R72, UR5, R11 ;  /* 0x00000005480b7c24 */ /* 0x000fe4000f8e020b */
[----:B------:R-:W-:-:S02]  /*2d40*/  IMAD.MOV.U32 R12, RZ, RZ, R20 ;  /* 0x000000ffff0c7224 */ /* 0x000fc400078e0014 */
[----:B------:R-:W-:Y:S02]  /*2d50*/  IMAD.IADD R13, R21, 0x1, R11 ;  /* 0x00000001150d7824 */ /* 0x000fe400078e020b */
[-C--:B0-----:R-:W-:Y:S02]  /*2d60*/  IMAD R10, R15, R74.reuse, RZ ;  /* 0x0000004a0f0a7224 */ /* 0x081fe400078e02ff */
[----:B------:R-:W-:-:S04]  /*2d70*/  IMAD.WIDE.U32 R8, R14, R74, R12 ;  /* 0x0000004a0e087225 */ /* 0x000fc800078e000c */
[----:B------:R-:W-:Y:S01]  /*2d80*/  IMAD R73, R14, R75, R10 ;  /* 0x0000004b0e497224 */ /* 0x000fe200078e020a */
[----:B-1----:R-:W-:-:S04]  /*2d90*/  IADD3 R8, P0, R8, R76, RZ ;  /* 0x0000004c08087210 */ /* 0x002fc80007f1e0ff */
[----:B------:R-:W-:Y:S01]  /*2da0*/  IADD3.X R9, R77, R9, R73, P0, !PT ;  /* 0x000000094d097210 */ /* 0x000fe200007fe449 */
[----:B------:R-:W-:Y:S08]  /*2db0*/  @P1 BRA `(.L_x_32) ;  /* 0x0000000000041947 */ /* 0x000ff00003800000 */
[----:B------:R0:W5:Y:S02]  /*2dc0*/  LDG.E.U8 R71, desc[UR38][R8.64] ;  /* 0x0000002608477981 */ /* 0x000164000c1e1100 */
.L_x_32:
[----:B------:R-:W-:Y:S05]  /*2dd0*/  BSYNC B1 ;  /* 0x0000000000017941 */ /* 0x000fea0003800000 */
.L_x_31:
[----:B-----5:R-:W-:Y:S01]  /*2de0*/  LOP3.LUT R15, R71, 0xffff, RZ, 0xc0, !PT ;  /* 0x0000ffff470f7812 */ /* 0x020fe200078ec0ff */
[C---:B------:R-:W-:Y:S01]  /*2df0*/  IMAD.SHL.U32 R10, R74.reuse, 0x8, RZ ;  /* 0x000000084a0a7824 */ /* 0x040fe200078e00ff */
[----:B------:R-:W-:Y:S01]  /*2e00*/  SHF.L.U64.HI R11, R74, 0x3, R75 ;  /* 0x000000034a0b7819 */ /* 0x000fe2000001024b */
[----:B------:R-:W-:Y:S01]  /*2e10*/  BSSY B1, `(.L_x_33) ;  /* 0x000000e000017945 */ /* 0x000fe20003800000 */
[----:B------:R-:W-:Y:S02]  /*2e20*/  PRMT R15, R15, 0x8880, RZ ;  /* 0x000088800f0f7816 */ /* 0x000fe400000000ff */
[----:B------:R-:W-:Y:S01]  /*2e30*/  ISETP.GE.AND P2, PT, R78, 0x2, PT ;  /* 0x000000024e00780c */ /* 0x000fe20003f46270 */
[----:B------:R-:W-:-:S03]  /*2e40*/  IMAD.WIDE.U32 R10, R14, R74, R10 ;  /* 0x0000004a0e0a7225 */ /* 0x000fc600078e000a */
[----:B------:R-:W-:Y:S01]  /*2e50*/  ISETP.LT.OR P0, PT, R3, 0x1, !P2 ;  /* 0x000000010300780c */ /* 0x000fe20005701670 */
[----:B------:R-:W-:Y:S01]  /*2e60*/  IMAD R14, R15, R64, RZ ;  /* 0x000000400f0e7224 */ /* 0x000fe200078e02ff */
[----:B------:R-:W-:Y:S01]  /*2e70*/  IADD3 R10, P4, P5, R20, R76, R10 ;  /* 0x0000004c140a7210 */ /* 0x000fe20007d9e00a */
[----:B------:R-:W-:Y:S02]  /*2e80*/  IMAD.IADD R20, R73, 0x1, R11 ;  /* 0x0000000149147824 */ /* 0x000fe400078e020b */
[----:B------:R-:W-:-:S05]  /*2e90*/  @!P1 IMAD R15, R56, R19, R14 ;  /* 0x00000013380f9224 */ /* 0x000fca00078e020e */
[----:B------:R1:W-:Y:S03]  /*2ea0*/  @!P1 STG.E.U8 desc[UR38][R4.64], R15 ;  /* 0x0000000f04009986 */ /* 0x0003e6000c101126 */
[----:B------:R-:W-:Y:S05]  /*2eb0*/  @P0 BRA `(.L_x_34) ;  /* 0x00000000000c0947 */ /* 0x000fea0003800000 */
[----:B------:R-:W1:Y:S02]  /*2ec0*/  LDG.E.U8 R71, desc[UR38][R8.64+0x1] ;  /* 0x0000012608477981 */ /* 0x000e64000c1e1100 */
[----:B-1----:R-:W-:-:S05]  /*2ed0*/  PRMT R15, R71, 0x8880, RZ ;  /* 0x00008880470f7816 */ /* 0x002fca00000000ff */
[----:B------:R-:W-:-:S07]  /*2ee0*/  IMAD R14, R15, R64, RZ ;  /* 0x000000400f0e7224 */ /* 0x000fce00078e02ff */
.L_x_34:
[----:B------:R-:W-:Y:S05]  /*2ef0*/  BSYNC B1 ;  /* 0x0000000000017941 */ /* 0x000fea0003800000 */
.L_x_33:
[----:B------:R-:W-:Y:S01]  /*2f00*/  ISETP.LT.OR P3, PT, R3, 0x9, !P3 ;  /* 0x000000090300780c */ /* 0x000fe20005f61670 */
[----:B------:R-:W-:Y:S01]  /*2f10*/  @!P0 IMAD R57, R57, R19, R14 ;  /* 0x0000001339398224 */ /* 0x000fe200078e020e */
[C---:B------:R-:W-:Y:S01]  /*2f20*/  ISETP.GE.AND P1, PT, R78.reuse, 0x9, PT ;  /* 0x000000094e00780c */ /* 0x040fe20003f26270 */
[----:B------:R-:W-:Y:S01]  /*2f30*/  BSSY B1, `(.L_x_35) ;  /* 0x000000b000017945 */ /* 0x000fe20003800000 */
[----:B------:R-:W-:Y:S02]  /*2f40*/  IADD3.X R11, R13, R77, R20, P4, P5 ;  /* 0x0000004d0d0b7210 */ /* 0x000fe400027ea414 */
[----:B------:R2:W-:Y:S01]  /*2f50*/  @!P0 STG.E.U8 desc[UR38][R4.64+0x1], R57 ;  /* 0x0000013904008986 */ /* 0x0005e2000c101126 */
[----:B------:R-:W-:Y:S02]  /*2f60*/  ISETP.GE.AND P0, PT, R78, 0xa, PT ;  /* 0x0000000a4e00780c */ /* 0x000fe40003f06270 */
[C---:B------:R-:W-:Y:S02]  /*2f70*/  ISETP.LT.OR P2, PT, R3.reuse, 0x9, !P2 ;  /* 0x000000090300780c */ /* 0x040fe40005741670 */
[----:B------:R-:W-:-:S02]  /*2f80*/  ISETP.LT.OR P5, PT, R3, 0x1, !P1 ;  /* 0x000000010300780c */ /* 0x000fc40004fa1670 */
[----:B------:R-:W-:Y:S01]  /*2f90*/  ISETP.LT.OR P4, PT, R3, 0x1, !P0 ;  /* 0x000000010300780c */ /* 0x000fe20004781670 */
[----:B------:R-:W-:-:S12]  /*2fa0*/  @P3 BRA `(.L_x_36) ;  /* 0x00000000000c3947 */ /* 0x000fd80003800000 */
[----:B------:R-:W3:Y:S02]  /*2fb0*/  LDG.E.U8 R71, desc[UR38][R10.64] ;  /* 0x000000260a477981 */ /* 0x000ee4000c1e1100 */
[----:B---3--:R-:W-:-:S05]  /*2fc0*/  PRMT R13, R71, 0x8880, RZ ;  /* 0x00008880470d7816 */ /* 0x008fca00000000ff */
[----:B------:R-:W-:-:S07]  /*2fd0*/  IMAD R14, R13, R64, RZ ;  /* 0x000000400d0e7224 */ /* 0x000fce00078e02ff */
.L_x_36:
[----:B------:R-:W-:Y:S05]  /*2fe0*/  BSYNC B1 ;  /* 0x0000000000017941 */ /* 0x000fea0003800000 */
.L_x_35:
[----:B------:R-:W-:Y:S01]  /*2ff0*/  @!P3 IMAD R13, R58, R19, R14 ;  /* 0x000000133a0db224 */ /* 0x000fe200078e020e */
[----:B------:R-:W-:Y:S04]  /*3000*/  BSSY B1, `(.L_x_37) ;  /* 0x0000006000017945 */ /* 0x000fe80003800000 */
[----:B------:R3:W-:Y:S01]  /*3010*/  @!P3 STG.E.U8 desc[UR38][R6.64], R13 ;  /* 0x0000000d0600b986 */ /* 0x0007e2000c101126 */
[----:B------:R-:W-:Y:S05]  /*3020*/  @P2 BRA `(.L_x_38) ;  /* 0x00000000000c2947 */ /* 0x000fea0003800000 */
[----:B------:R-:W3:Y:S02]  /*3030*/  LDG.E.U8 R71, desc[UR38][R10.64+0x1] ;  /* 0x000001260a477981 */ /* 0x000ee4000c1e1100 */
[----:B---3--:R-:W-:-:S05]  /*3040*/  PRMT R13, R71, 0x8880, RZ ;  /* 0x00008880470d7816 */ /* 0x008fca00000000ff */
[----:B------:R-:W-:-:S07]  /*3050*/  IMAD R14, R13, R64, RZ ;  /* 0x000000400d0e7224 */ /* 0x000fce00078e02ff */
.L_x_38:
[----:B------:R-:W-:Y:S05]  /*3060*/  BSYNC B1 ;  /* 0x0000000000017941 */ /* 0x000fea0003800000 */
.L_x_37:
[----:B------:R-:W-:Y:S01]  /*3070*/  @!P2 IMAD R59, R59, R19, R14 ;  /* 0x000000133b3ba224 */ /* 0x000fe200078e020e */
[----:B------:R-:W-:Y:S04]  /*3080*/  BSSY B1, `(.L_x_39) ;  /* 0x0000006000017945 */ /* 0x000fe80003800000 */
[----:B------:R4:W-:Y:S01]  /*3090*/  @!P2 STG.E.U8 desc[UR38][R6.64+0x1], R59 ;  /* 0x0000013b0600a986 */ /* 0x0009e2000c101126 */
[----:B------:R-:W-:Y:S05]  /*30a0*/  @P5 BRA `(.L_x_40) ;  /* 0x00000000000c5947 */ /* 0x000fea0003800000 */
[----:B------:R-:W3:Y:S02]  /*30b0*/  LDG.E.U8 R71, desc[UR38][R8.64+0x8] ;  /* 0x0000082608477981 */ /* 0x000ee4000c1e1100 */
[----:B---3--:R-:W-:-:S05]  /*30c0*/  PRMT R13, R71, 0x8880, RZ ;  /* 0x00008880470d7816 */ /* 0x008fca00000000ff */
[----:B------:R-:W-:-:S07]  /*30d0*/  IMAD R14, R13, R64, RZ ;  /* 0x000000400d0e7224 */ /* 0x000fce00078e02ff */
.L_x_40:
[----:B------:R-:W-:Y:S05]  /*30e0*/  BSYNC B1 ;  /* 0x0000000000017941 */ /* 0x000fea0003800000 */
.L_x_39:
[----:B---3--:R-:W-:Y:S01]  /*30f0*/  @!P5 IMAD R13, R60, R19, R14 ;  /* 0x000000133c0dd224 */ /* 0x008fe200078e020e */
[----:B------:R-:W-:Y:S04]  /*3100*/  BSSY B1, `(.L_x_41) ;  /* 0x0000006000017945 */ /* 0x000fe80003800000 */
[----:B------:R3:W-:Y:S01]  /*3110*/  @!P5 STG.E.U8 desc[UR38][R4.64+0x8], R13 ;  /* 0x0000080d0400d986 */ /* 0x0007e2000c101126 */
[----:B------:R-:W-:Y:S05]  /*3120*/  @P4 BRA `(.L_x_42) ;  /* 0x00000000000c4947 */ /* 0x000fea0003800000 */
[----:B------:R-:W3:Y:S02]  /*3130*/  LDG.E.U8 R71, desc[UR38][R8.64+0x9] ;  /* 0x0000092608477981 */ /* 0x000ee4000c1e1100 */
[----:B---3--:R-:W-:-:S05]  /*3140*/  PRMT R13, R71, 0x8880, RZ ;  /* 0x00008880470d7816 */ /* 0x008fca00000000ff */
[----:B------:R-:W-:-:S07]  /*3150*/  IMAD R14, R13, R64, RZ ;  /* 0x000000400d0e7224 */ /* 0x000fce00078e02ff */
.L_x_42:
[----:B------:R-:W-:Y:S05]  /*3160*/  BSYNC B1 ;  /* 0x0000000000017941 */ /* 0x000fea0003800000 */
.L_x_41:
[----:B------:R-:W-:Y:S01]  /*3170*/  ISETP.LT.OR P1, PT, R3, 0x9, !P1 ;  /* 0x000000090300780c */ /* 0x000fe20004f21670 */
[----:B------:R-:W-:Y:S01]  /*3180*/  @!P4 IMAD R61, R61, R19, R14 ;  /* 0x000000133d3dc224 */ /* 0x000fe200078e020e */
[C---:B------:R-:W-:Y:S01]  /*3190*/  ISETP.GE.AND P3, PT, R78.reuse, 0x11, PT ;  /* 0x000000114e00780c */ /* 0x040fe20003f66270 */
[----:B------:R-:W-:Y:S01]  /*31a0*/  BSSY B1, `(.L_x_43) ;  /* 0x000000a000017945 */ /* 0x000fe20003800000 */
[----:B------:R-:W-:Y:S02]  /*31b0*/  ISETP.GE.AND P2, PT, R78, 0x12, PT ;  /* 0x000000124e00780c */ /* 0x000fe40003f46270 */
[----:B------:R0:W-:Y:S01]  /*31c0*/  @!P4 STG.E.U8 desc[UR38][R4.64+0x9], R61 ;  /* 0x0000093d0400c986 */ /* 0x0001e2000c101126 */
[C---:B------:R-:W-:Y:S02]  /*31d0*/  ISETP.LT.OR P0, PT, R3.reuse, 0x9, !P0 ;  /* 0x000000090300780c */ /* 0x040fe40004701670 */
[C---:B------:R-:W-:Y:S02]  /*31e0*/  ISETP.LT.OR P5, PT, R3.reuse, 0x1, !P3 ;  /* 0x000000010300780c */ /* 0x040fe40005fa1670 */
[----:B------:R-:W-:-:S02]  /*31f0*/  ISETP.LT.OR P4, PT, R3, 0x1, !P2 ;  /* 0x000000010300780c */ /* 0x000fc40005781670 */
[----:B------:R-:W-:Y:S11]  /*3200*/  @P1 BRA `(.L_x_44) ;  /* 0x00000000000c1947 */ /* 0x000ff60003800000 */
[----:B------:R-:W3:Y:S02]  /*3210*/  LDG.E.U8 R71, desc[UR38][R10.64+0x8] ;  /* 0x000008260a477981 */ /* 0x000ee4000c1e1100 */
[----:B---3--:R-:W-:-:S05]  /*3220*/  PRMT R13, R71, 0x8880, RZ ;  /* 0x00008880470d7816 */ /* 0x008fca00000000ff */
[----:B------:R-:W-:-:S07]  /*3230*/  IMAD R14, R13, R64, RZ ;  /* 0x000000400d0e7224 */ /* 0x000fce00078e02ff */
.L_x_44:
[----:B------:R-:W-:Y:S05]  /*3240*/  BSYNC B1 ;  /* 0x0000000000017941 */ /* 0x000fea0003800000 */
.L_x_43:
[----:B---3--:R-:W-:Y:S01]  /*3250*/  @!P1 IMAD R13, R62, R19, R14 ;  /* 0x000000133e0d9224 */ /* 0x008fe200078e020e */
[----:B------:R-:W-:Y:S04]  /*3260*/  BSSY B1, `(.L_x_45) ;  /* 0x0000006000017945 */ /* 0x000fe80003800000 */
[----:B------:R3:W-:Y:S01]  /*3270*/  @!P1 STG.E.U8 desc[UR38][R6.64+0x8], R13 ;  /* 0x0000080d06009986 */ /* 0x0007e2000c101126 */
[----:B------:R-:W-:Y:S05]  /*3280*/  @P0 BRA `(.L_x_46) ;  /* 0x00000000000c0947 */ /* 0x000fea0003800000 */
[----:B------:R-:W3:Y:S02]  /*3290*/  LDG.E.U8 R71, desc[UR38][R10.64+0x9] ;  /* 0x000009260a477981 */ /* 0x000ee4000c1e1100 */
[----:B---3--:R-:W-:-:S05]  /*32a0*/  PRMT R13, R71, 0x8880, RZ ;  /* 0x00008880470d7816 */ /* 0x008fca00000000ff */
[----:B------:R-:W-:-:S07]  /*32b0*/  IMAD R14, R13, R64, RZ ;  /* 0x000000400d0e7224 */ /* 0x000fce00078e02ff */
.L_x_46:
[----:B------:R-:W-:Y:S05]  /*32c0*/  BSYNC B1 ;  /* 0x0000000000017941 */ /* 0x000fea0003800000 */
.L_x_45:
[----:B------:R-:W-:Y:S01]  /*32d0*/  @!P0 IMAD R63, R63, R19, R14 ;  /* 0x000000133f3f8224 */ /* 0x000fe200078e020e */
[----:B------:R-:W-:Y:S04]  /*32e0*/  BSSY B1, `(.L_x_47) ;  /* 0x0000006000017945 */ /* 0x000fe80003800000 */
[----:B------:R0:W-:Y:S01]  /*32f0*/  @!P0 STG.E.U8 desc[UR38][R6.64+0x9], R63 ;  /* 0x0000093f06008986 */ /* 0x0001e2000c101126 */
[----:B------:R-:W-:Y:S05]  /*3300*/  @P5 BRA `(.L_x_48) ;  /* 0x00000000000c5947 */ /* 0x000fea0003800000 */
[----:B------:R-:W3:Y:S02]  /*3310*/  LDG.E.U8 R71, desc[UR38][R8.64+0x10] ;  /* 0x0000102608477981 */ /* 0x000ee4000c1e1100 */
[----:B---3--:R-:W-:-:S05]  /*3320*/  PRMT R13, R71, 0x8880, RZ ;  /* 0x00008880470d7816 */ /* 0x008fca00000000ff */
[----:B------:R-:W-:-:S07]  /*3330*/  IMAD R14, R13, R64, RZ ;  /* 0x000000400d0e7224 */ /* 0x000fce00078e02ff */
.L_x_48:
[----:B------:R-:W-:Y:S05]  /*3340*/  BSYNC B1 ;  /* 0x0000000000017941 */ /* 0x000fea0003800000 */
.L_x_47:
[----:B---3--:R-:W-:Y:S01]  /*3350*/  @!P5 IMAD R13, R48, R19, R14 ;  /* 0x00000013300dd224 */ /* 0x008fe200078e020e */
[----:B------:R-:W-:Y:S04]  /*3360*/  BSSY B1, `(.L_x_49) ;  /* 0x0000006000017945 */ /* 0x000fe80003800000 */
[----:B------:R3:W-:Y:S01]  /*3370*/  @!P5 STG.E.U8 desc[UR38][R4.64+0x10], R13 ;  /* 0x0000100d0400d986 */ /* 0x0007e2000c101126 */
[----:B------:R-:W-:Y:S05]  /*3380*/  @P4 BRA `(.L_x_50) ;  /* 0x00000000000c4947 */ /* 0x000fea0003800000 */
[----:B------:R-:W3:Y:S02]  /*3390*/  LDG.E.U8 R71, desc[UR38][R8.64+0x11] ;  /* 0x0000112608477981 */ /* 0x000ee4000c1e1100 */
[----:B---3--:R-:W-:-:S05]  /*33a0*/  PRMT R13, R71, 0x8880, RZ ;  /* 0x00008880470d7816 */ /* 0x008fca00000000ff */
[----:B------:R-:W-:-:S07]  /*33b0*/  IMAD R14, R13, R64, RZ ;  /* 0x000000400d0e7224 */ /* 0x000fce00078e02ff */
.L_x_50:
[----:B------:R-:W-:Y:S05]  /*33c0*/  BSYNC B1 ;  /* 0x0000000000017941 */ /* 0x000fea0003800000 */
.L_x_49:
        /* <DEDUP_REMOVED lines=13> */
.L_x_52:
[----:B------:R-:W-:Y:S05]  /*34a0*/  BSYNC B1 ;  /* 0x0000000000017941 */ /* 0x000fea0003800000 */
.L_x_51:
[----:B---3--:R-:W-:Y:S01]  /*34b0*/  @!P3 IMAD R13, R50, R19, R14 ;  /* 0x00000013320db224 */ /* 0x008fe200078e020e */
[----:B------:R-:W-:Y:S04]  /*34c0*/  BSSY B1, `(.L_x_53) ;  /* 0x0000006000017945 */ /* 0x000fe80003800000 */
[----:B------:R3:W-:Y:S01]  /*34d0*/  @!P3 STG.E.U8 desc[UR38][R6.64+0x10], R13 ;  /* 0x0000100d0600b986 */ /* 0x0007e2000c101126 */
[----:B------:R-:W-:Y:S05]  /*34e0*/  @P2 BRA `(.L_x_54) ;  /* 0x00000000000c2947 */ /* 0x000fea0003800000 */
[----:B------:R-:W3:Y:S02]  /*34f0*/  LDG.E.U8 R71, desc[UR38][R10.64+0x11] ;  /* 0x000011260a477981 */ /* 0x000ee4000c1e1100 */
[----:B---3--:R-:W-:-:S05]  /*3500*/  PRMT R13, R71, 0x8880, RZ ;  /* 0x00008880470d7816 */ /* 0x008fca00000000ff */
[----:B------:R-:W-:-:S07]  /*3510*/  IMAD R14, R13, R64, RZ ;  /* 0x000000400d0e7224 */ /* 0x000fce00078e02ff */
.L_x_54:
[----:B------:R-:W-:Y:S05]  /*3520*/  BSYNC B1 ;  /* 0x0000000000017941 */ /* 0x000fea0003800000 */
.L_x_53:
[----:B------:R-:W-:Y:S01]  /*3530*/  @!P2 IMAD R51, R51, R19, R14 ;  /* 0x000000133333a224 */ /* 0x000fe200078e020e */
[----:B------:R-:W-:Y:S04]  /*3540*/  BSSY B1, `(.L_x_55) ;  /* 0x0000006000017945 */ /* 0x000fe80003800000 */
[----:B------:R0:W-:Y:S01]  /*3550*/  @!P2 STG.E.U8 desc[UR38][R6.64+0x11], R51 ;  /* 0x000011330600a986 */ /* 0x0001e2000c101126 */
[----:B------:R-:W-:Y:S05]  /*3560*/  @P5 BRA `(.L_x_56) ;  /* 0x00000000000c5947 */ /* 0x000fea0003800000 */
[----:B------:R-:W3:Y:S02]  /*3570*/  LDG.E.U8 R71, desc[UR38][R8.64+0x18] ;  /* 0x0000182608477981 */ /* 0x000ee4000c1e1100 */
[----:B---3--:R-:W-:-:S05]  /*3580*/  PRMT R13, R71, 0x8880, RZ ;  /* 0x00008880470d7816 */ /* 0x008fca00000000ff */
[----:B------:R-:W-:-:S07]  /*3590*/  IMAD R14, R13, R64, RZ ;  /* 0x000000400d0e7224 */ /* 0x000fce00078e02ff */
.L_x_56:
[----:B------:R-:W-:Y:S05]  /*35a0*/  BSYNC B1 ;  /* 0x0000000000017941 */ /* 0x000fea0003800000 */
.L_x_55:
[----:B---3--:R-:W-:Y:S01]  /*35b0*/  @!P5 IMAD R13, R52, R19, R14 ;  /* 0x00000013340dd224 */ /* 0x008fe200078e020e */
[----:B------:R-:W-:Y:S04]  /*35c0*/  BSSY B1, `(.L_x_57) ;  /* 0x0000006000017945 */ /* 0x000fe80003800000 */
[----:B------:R3:W-:Y:S01]  /*35d0*/  @!P5 STG.E.U8 desc[UR38][R4.64+0x18], R13 ;  /* 0x0000180d0400d986 */ /* 0x0007e2000c101126 */
[----:B------:R-:W-:Y:S05]  /*35e0*/  @P4 BRA `(.L_x_58) ;  /* 0x00000000000c4947 */ /* 0x000fea0003800000 */
[----:B------:R-:W3:Y:S02]  /*35f0*/  LDG.E.U8 R71, desc[UR38][R8.64+0x19] ;  /* 0x0000192608477981 */ /* 0x000ee4000c1e1100 */
[----:B---3--:R-:W-:-:S05]  /*3600*/  PRMT R13, R71, 0x8880, RZ ;  /* 0x00008880470d7816 */ /* 0x008fca00000000ff */
[----:B------:R-:W-:-:S07]  /*3610*/  IMAD R14, R13, R64, RZ ;  /* 0x000000400d0e7224 */ /* 0x000fce00078e02ff */
.L_x_58:
[----:B------:R-:W-:Y:S05]  /*3620*/  BSYNC B1 ;  /* 0x0000000000017941 */ /* 0x000fea0003800000 */
.L_x_57:
        /* <DEDUP_REMOVED lines=13> */
.L_x_60:
[----:B------:R-:W-:Y:S05]  /*3700*/  BSYNC B1 ;  /* 0x0000000000017941 */ /* 0x000fea0003800000 */
.L_x_59:
[----:B---3--:R-:W-:Y:S01]  /*3710*/  @!P1 IMAD R13, R54, R19, R14 ;  /* 0x00000013360d9224 */ /* 0x008fe200078e020e */
[----:B------:R-:W-:Y:S04]  /*3720*/  BSSY B1, `(.L_x_61) ;  /* 0x0000006000017945 */ /* 0x000fe80003800000 */
[----:B------:R3:W-:Y:S01]  /*3730*/  @!P1 STG.E.U8 desc[UR38][R6.64+0x18], R13 ;  /* 0x0000180d06009986 */ /* 0x0007e2000c101126 */
[----:B------:R-:W-:Y:S05]  /*3740*/  @P0 BRA `(.L_x_62) ;  /* 0x00000000000c0947 */ /* 0x000fea0003800000 */
[----:B------:R-:W3:Y:S02]  /*3750*/  LDG.E.U8 R71, desc[UR38][R10.64+0x19] ;  /* 0x000019260a477981 */ /* 0x000ee4000c1e1100 */
[----:B---3--:R-:W-:-:S05]  /*3760*/  PRMT R13, R71, 0x8880, RZ ;  /* 0x00008880470d7816 */ /* 0x008fca00000000ff */
[----:B------:R-:W-:-:S07]  /*3770*/  IMAD R14, R13, R64, RZ ;  /* 0x000000400d0e7224 */ /* 0x000fce00078e02ff */
.L_x_62:
[----:B------:R-:W-:Y:S05]  /*3780*/  BSYNC B1 ;  /* 0x0000000000017941 */ /* 0x000fea0003800000 */
.L_x_61:
[----:B------:R-:W-:Y:S01]  /*3790*/  @!P0 IMAD R55, R55, R19, R14 ;  /* 0x0000001337378224 */ /* 0x000fe200078e020e */
[----:B------:R-:W-:Y:S04]  /*37a0*/  BSSY B1, `(.L_x_63) ;  /* 0x0000006000017945 */ /* 0x000fe80003800000 */
[----:B------:R0:W-:Y:S01]  /*37b0*/  @!P0 STG.E.U8 desc[UR38][R6.64+0x19], R55 ;  /* 0x0000193706008986 */ /* 0x0001e2000c101126 */
[----:B------:R-:W-:Y:S05]  /*37c0*/  @P5 BRA `(.L_x_64) ;  /* 0x00000000000c5947 */ /* 0x000fea0003800000 */
[----:B------:R-:W3:Y:S02]  /*37d0*/  LDG.E.U8 R71, desc[UR38][R8.64+0x20] ;  /* 0x0000202608477981 */ /* 0x000ee4000c1e1100 */
[----:B---3--:R-:W-:-:S05]  /*37e0*/  PRMT R13, R71, 0x8880, RZ ;  /* 0x00008880470d7816 */ /* 0x008fca00000000ff */
[----:B------:R-:W-:-:S07]  /*37f0*/  IMAD R14, R13, R64, RZ ;  /* 0x000000400d0e7224 */ /* 0x000fce00078e02ff */
.L_x_64:
[----:B------:R-:W-:Y:S05]  /*3800*/  BSYNC B1 ;  /* 0x0000000000017941 */ /* 0x000fea0003800000 */
.L_x_63:
[----:B---3--:R-:W-:Y:S01]  /*3810*/  @!P5 IMAD R13, R40, R19, R14 ;  /* 0x00000013280dd224 */ /* 0x008fe200078e020e */
[----:B------:R-:W-:Y:S04]  /*3820*/  BSSY B1, `(.L_x_65) ;  /* 0x0000006000017945 */ /* 0x000fe80003800000 */
[----:B------:R3:W-:Y:S01]  /*3830*/  @!P5 STG.E.U8 desc[UR38][R4.64+0x20], R13 ;  /* 0x0000200d0400d986 */ /* 0x0007e2000c101126 */
[----:B------:R-:W-:Y:S05]  /*3840*/  @P4 BRA `(.L_x_66) ;  /* 0x00000000000c4947 */ /* 0x000fea0003800000 */
[----:B------:R-:W3:Y:S02]  /*3850*/  LDG.E.U8 R71, desc[UR38][R8.64+0x21] ;  /* 0x0000212608477981 */ /* 0x000ee4000c1e1100 */
[----:B---3--:R-:W-:-:S05]  /*3860*/  PRMT R13, R71, 0x8880, RZ ;  /* 0x00008880470d7816 */ /* 0x008fca00000000ff */
[----:B------:R-:W-:-:S07]  /*3870*/  IMAD R14, R13, R64, RZ ;  /* 0x000000400d0e7224 */ /* 0x000fce00078e02ff */
.L_x_66:
[----:B------:R-:W-:Y:S05]  /*3880*/  BSYNC B1 ;  /* 0x0000000000017941 */ /* 0x000fea0003800000 */
.L_x_65:
        /* <DEDUP_REMOVED lines=13> */
.L_x_68:
[----:B------:R-:W-:Y:S05]  /*3960*/  BSYNC B1 ;  /* 0x0000000000017941 */ /* 0x000fea0003800000 */
.L_x_67:
[----:B---3--:R-:W-:Y:S01]  /*3970*/  @!P3 IMAD R13, R42, R19, R14 ;  /* 0x000000132a0db224 */ /* 0x008fe200078e020e */
[----:B------:R-:W-:Y:S04]  /*3980*/  BSSY B1, `(.L_x_69) ;  /* 0x0000006000017945 */ /* 0x000fe80003800000 */
[----:B------:R3:W-:Y:S01]  /*3990*/  @!P3 STG.E.U8 desc[UR38][R6.64+0x20], R13 ;  /* 0x0000200d0600b986 */ /* 0x0007e2000c101126 */
[----:B------:R-:W-:Y:S05]  /*39a0*/  @P2 BRA `(.L_x_70) ;  /* 0x00000000000c2947 */ /* 0x000fea0003800000 */
[----:B------:R-:W3:Y:S02]  /*39b0*/  LDG.E.U8 R71, desc[UR38][R10.64+0x21] ;  /* 0x000021260a477981 */ /* 0x000ee4000c1e1100 */
[----:B---3--:R-:W-:-:S05]  /*39c0*/  PRMT R13, R71, 0x8880, RZ ;  /* 0x00008880470d7816 */ /* 0x008fca00000000ff */
[----:B------:R-:W-:-:S07]  /*39d0*/  IMAD R14, R13, R64, RZ ;  /* 0x000000400d0e7224 */ /* 0x000fce00078e02ff */
.L_x_70:
[----:B------:R-:W-:Y:S05]  /*39e0*/  BSYNC B1 ;  /* 0x0000000000017941 */ /* 0x000fea0003800000 */
.L_x_69:
[----:B------:R-:W-:Y:S01]  /*39f0*/  @!P2 IMAD R43, R43, R19, R14 ;  /* 0x000000132b2ba224 */ /* 0x000fe200078e020e */
[----:B------:R-:W-:Y:S04]  /*3a00*/  BSSY B1, `(.L_x_71) ;  /* 0x0000006000017945 */ /* 0x000fe80003800000 */
[----:B------:R0:W-:Y:S01]  /*3a10*/  @!P2 STG.E.U8 desc[UR38][R6.64+0x21], R43 ;  /* 0x0000212b0600a986 */ /* 0x0001e2000c101126 */
[----:B------:R-:W-:Y:S05]  /*3a20*/  @P5 BRA `(.L_x_72) ;  /* 0x00000000000c5947 */ /* 0x000fea0003800000 */
[----:B------:R-:W3:Y:S02]  /*3a30*/  LDG.E.U8 R71, desc[UR38][R8.64+0x28] ;  /* 0x0000282608477981 */ /* 0x000ee4000c1e1100 */
[----:B---3--:R-:W-:-:S05]  /*3a40*/  PRMT R13, R71, 0x8880, RZ ;  /* 0x00008880470d7816 */ /* 0x008fca00000000ff */
[----:B------:R-:W-:-:S07]  /*3a50*/  IMAD R14, R13, R64, RZ ;  /* 0x000000400d0e7224 */ /* 0x000fce00078e02ff */
.L_x_72:
[----:B------:R-:W-:Y:S05]  /*3a60*/  BSYNC B1 ;  /* 0x0000000000017941 */ /* 0x000fea0003800000 */
.L_x_71:
[----:B---3--:R-:W-:Y:S01]  /*3a70*/  @!P5 IMAD R13, R44, R19, R14 ;  /* 0x000000132c0dd224 */ /* 0x008fe200078e020e */
[----:B------:R-:W-:Y:S04]  /*3a80*/  BSSY B1, `(.L_x_73) ;  /* 0x0000006000017945 */ /* 0x000fe80003800000 */
[----:B------:R3:W-:Y:S01]  /*3a90*/  @!P5 STG.E.U8 desc[UR38][R4.64+0x28], R13 ;  /* 0x0000280d0400d986 */ /* 0x0007e2000c101126 */
[----:B------:R-:W-:Y:S05]  /*3aa0*/  @P4 BRA `(.L_x_74) ;  /* 0x00000000000c4947 */ /* 0x000fea0003800000 */
[----:B------:R-:W3:Y:S02]  /*3ab0*/  LDG.E.U8 R71, desc[UR38][R8.64+0x29] ;  /* 0x0000292608477981 */ /* 0x000ee4000c1e1100 */
[----:B---3--:R-:W-:-:S05]  /*3ac0*/  PRMT R13, R71, 0x8880, RZ ;  /* 0x00008880470d7816 */ /* 0x008fca00000000ff */
[----:B------:R-:W-:-:S07]  /*3ad0*/  IMAD R14, R13, R64, RZ ;  /* 0x000000400d0e7224 */ /* 0x000fce00078e02ff */
.L_x_74:
[----:B------:R-:W-:Y:S05]  /*3ae0*/  BSYNC B1 ;  /* 0x0000000000017941 */ /* 0x000fea0003800000 */
.L_x_73:
        /* <DEDUP_REMOVED lines=13> */
.L_x_76:
[----:B------:R-:W-:Y:S05]  /*3bc0*/  BSYNC B1 ;  /* 0x0000000000017941 */ /* 0x000fea0003800000 */
.L_x_75:
[----:B---3--:R-:W-:Y:S01]  /*3bd0*/  @!P1 IMAD R13, R46, R19, R14 ;  /* 0x000000132e0d9224 */ /* 0x008fe200078e020e */
[----:B------:R-:W-:Y:S04]  /*3be0*/  BSSY B1, `(.L_x_77) ;  /* 0x0000006000017945 */ /* 0x000fe80003800000 */
[----:B------:R3:W-:Y:S01]  /*3bf0*/  @!P1 STG.E.U8 desc[UR38][R6.64+0x28], R13 ;  /* 0x0000280d06009986 */ /* 0x0007e2000c101126 */
[----:B------:R-:W-:Y:S05]  /*3c00*/  @P4 BRA `(.L_x_78) ;  /* 0x00000000000c4947 */ /* 0x000fea0003800000 */
[----:B------:R-:W3:Y:S02]  /*3c10*/  LDG.E.U8 R71, desc[UR38][R10.64+0x29] ;  /* 0x000029260a477981 */ /* 0x000ee4000c1e1100 */
[----:B---3--:R-:W-:-:S05]  /*3c20*/  PRMT R13, R71, 0x8880, RZ ;  /* 0x00008880470d7816 */ /* 0x008fca00000000ff */
[----:B------:R-:W-:-:S07]  /*3c30*/  IMAD R14, R13, R64, RZ ;  /* 0x000000400d0e7224 */ /* 0x000fce00078e02ff */
.L_x_78:
[----:B------:R-:W-:Y:S05]  /*3c40*/  BSYNC B1 ;  /* 0x0000000000017941 */ /* 0x000fea0003800000 */
.L_x_77:
[----:B------:R-:W-:Y:S01]  /*3c50*/  @!P4 IMAD R47, R47, R19, R14 ;  /* 0x000000132f2fc224 */ /* 0x000fe200078e020e */
[----:B------:R-:W-:Y:S04]  /*3c60*/  BSSY B1, `(.L_x_79) ;  /* 0x0000006000017945 */ /* 0x000fe80003800000 */
[----:B------:R0:W-:Y:S01]  /*3c70*/  @!P4 STG.E.U8 desc[UR38][R6.64+0x29], R47 ;  /* 0x0000292f0600c986 */ /* 0x0001e2000c101126 */
[----:B------:R-:W-:Y:S05]  /*3c80*/  @P5 BRA `(.L_x_80) ;  /* 0x00000000000c5947 */ /* 0x000fea0003800000 */
[----:B------:R-:W3:Y:S02]  /*3c90*/  LDG.E.U8 R71, desc[UR38][R8.64+0x30] ;  /* 0x0000302608477981 */ /* 0x000ee4000c1e1100 */
[----:B---3--:R-:W-:-:S05]  /*3ca0*/  PRMT R13, R71, 0x8880, RZ ;  /* 0x00008880470d7816 */ /* 0x008fca00000000ff */
[----:B------:R-:W-:-:S07]  /*3cb0*/  IMAD R14, R13, R64, RZ ;  /* 0x000000400d0e7224 */ /* 0x000fce00078e02ff */
.L_x_80:
[----:B------:R-:W-:Y:S05]  /*3cc0*/  BSYNC B1 ;  /* 0x0000000000017941 */ /* 0x000fea0003800000 */
.L_x_79:
[----:B---3--:R-:W-:Y:S01]  /*3cd0*/  @!P5 IMAD R13, R32, R19, R14 ;  /* 0x00000013200dd224 */ /* 0x008fe200078e020e */
[----:B------:R-:W-:Y:S04]  /*3ce0*/  BSSY B1, `(.L_x_81) ;  /* 0x0000006000017945 */ /* 0x000fe80003800000 */
[----:B------:R3:W-:Y:S01]  /*3cf0*/  @!P5 STG.E.U8 desc[UR38][R4.64+0x30], R13 ;  /* 0x0000300d0400d986 */ /* 0x0007e2000c101126 */
[----:B------:R-:W-:Y:S05]  /*3d00*/  @P0 BRA `(.L_x_82) ;  /* 0x00000000000c0947 */ /* 0x000fea0003800000 */
[----:B------:R-:W3:Y:S02]  /*3d10*/  LDG.E.U8 R71, desc[UR38][R8.64+0x31] ;  /* 0x0000312608477981 */ /* 0x000ee4000c1e1100 */
[----:B---3--:R-:W-:-:S05]  /*3d20*/  PRMT R13, R71, 0x8880, RZ ;  /* 0x00008880470d7816 */ /* 0x008fca00000000ff */
[----:B------:R-:W-:-:S07]  /*3d30*/  IMAD R14, R13, R64, RZ ;  /* 0x000000400d0e7224 */ /* 0x000fce00078e02ff */
.L_x_82:
[----:B------:R-:W-:Y:S05]  /*3d40*/  BSYNC B1 ;  /* 0x0000000000017941 */ /* 0x000fea0003800000 */
.L_x_81:
        /* <DEDUP_REMOVED lines=13> */
.L_x_84:
[----:B------:R-:W-:Y:S05]  /*3e20*/  BSYNC B1 ;  /* 0x0000000000017941 */ /* 0x000fea0003800000 */
.L_x_83:
[----:B---3--:R-:W-:Y:S01]  /*3e30*/  @!P3 IMAD R13, R34, R19, R14 ;  /* 0x00000013220db224 */ /* 0x008fe200078e020e */
[----:B------:R-:W-:Y:S04]  /*3e40*/  BSSY B1, `(.L_x_85) ;  /* 0x0000006000017945 */ /* 0x000fe80003800000 */
[----:B------:R3:W-:Y:S01]  /*3e50*/  @!P3 STG.E.U8 desc[UR38][R6.64+0x30], R13 ;  /* 0x0000300d0600b986 */ /* 0x0007e2000c101126 */
[----:B------:R-:W-:Y:S05]  /*3e60*/  @P2 BRA `(.L_x_86) ;  /* 0x00000000000c2947 */ /* 0x000fea0003800000 */
[----:B------:R-:W3:Y:S02]  /*3e70*/  LDG.E.U8 R71, desc[UR38][R10.64+0x31] ;  /* 0x000031260a477981 */ /* 0x000ee4000c1e1100 */
[----:B---3--:R-:W-:-:S05]  /*3e80*/  PRMT R13, R71, 0x8880, RZ ;  /* 0x00008880470d7816 */ /* 0x008fca00000000ff */
[----:B------:R-:W-:-:S07]  /*3e90*/  IMAD R14, R13, R64, RZ ;  /* 0x000000400d0e7224 */ /* 0x000fce00078e02ff */
.L_x_86:
[----:B------:R-:W-:Y:S05]  /*3ea0*/  BSYNC B1 ;  /* 0x0000000000017941 */ /* 0x000fea0003800000 */
.L_x_85:
[----:B------:R-:W-:Y:S01]  /*3eb0*/  @!P2 IMAD R35, R35, R19, R14 ;  /* 0x000000132323a224 */ /* 0x000fe200078e020e */
[----:B------:R-:W-:Y:S04]  /*3ec0*/  BSSY B1, `(.L_x_87) ;  /* 0x0000006000017945 */ /* 0x000fe80003800000 */
[----:B------:R0:W-:Y:S01]  /*3ed0*/  @!P2 STG.E.U8 desc[UR38][R6.64+0x31], R35 ;  /* 0x000031230600a986 */ /* 0x0001e2000c101126 */
[----:B------:R-:W-:Y:S05]  /*3ee0*/  @P0 BRA `(.L_x_88) ;  /* 0x00000000000c0947 */ /* 0x000fea0003800000 */
[----:B------:R-:W3:Y:S02]  /*3ef0*/  LDG.E.U8 R71, desc[UR38][R8.64+0x38] ;  /* 0x0000382608477981 */ /* 0x000ee4000c1e1100 */
[----:B---3--:R-:W-:-:S05]  /*3f00*/  PRMT R13, R71, 0x8880, RZ ;  /* 0x00008880470d7816 */ /* 0x008fca00000000ff */
[----:B------:R-:W-:-:S07]  /*3f10*/  IMAD R14, R13, R64, RZ ;  /* 0x000000400d0e7224 */ /* 0x000fce00078e02ff */
.L_x_88:
[----:B------:R-:W-:Y:S05]  /*3f20*/  BSYNC B1 ;  /* 0x0000000000017941 */ /* 0x000fea0003800000 */
.L_x_87:
[----:B---3--:R-:W-:Y:S01]  /*3f30*/  @!P0 IMAD R13, R36, R19, R14 ;  /* 0x00000013240d8224 */ /* 0x008fe200078e020e */
[----:B------:R-:W-:Y:S04]  /*3f40*/  BSSY B1, `(.L_x_89) ;  /* 0x0000006000017945 */ /* 0x000fe80003800000 */
[----:B------:R3:W-:Y:S01]  /*3f50*/  @!P0 STG.E.U8 desc[UR38][R4.64+0x38], R13 ;  /* 0x0000380d04008986 */ /* 0x0007e2000c101126 */
[----:B------:R-:W-:Y:S05]  /*3f60*/  @P5 BRA `(.L_x_90) ;  /* 0x00000000000c5947 */ /* 0x000fea0003800000 */
[----:B------:R-:W3:Y:S02]  /*3f70*/  LDG.E.U8 R71, desc[UR38][R8.64+0x39] ;  /* 0x0000392608477981 */ /* 0x000ee4000c1e1100 */
[----:B---3--:R-:W-:-:S05]  /*3f80*/  PRMT R13, R71, 0x8880, RZ ;  /* 0x00008880470d7816 */ /* 0x008fca00000000ff */
[----:B------:R-:W-:-:S07]  /*3f90*/  IMAD R14, R13, R64, RZ ;  /* 0x000000400d0e7224 */ /* 0x000fce00078e02ff */
.L_x_90:
[----:B------:R-:W-:Y:S05]  /*3fa0*/  BSYNC B1 ;  /* 0x0000000000017941 */ /* 0x000fea0003800000 */
.L_x_89:
        /* <DEDUP_REMOVED lines=13> */
.L_x_92:
[----:B------:R-:W-:Y:S05]  /*4080*/  BSYNC B1 ;  /* 0x0000000000017941 */ /* 0x000fea0003800000 */
.L_x_91:
[----:B---3--:R-:W-:Y:S01]  /*4090*/  @!P4 IMAD R13, R38, R19, R14 ;  /* 0x00000013260dc224 */ /* 0x008fe200078e020e */
[----:B------:R-:W-:Y:S04]  /*40a0*/  BSSY B1, `(.L_x_93) ;  /* 0x0000006000017945 */ /* 0x000fe80003800000 */
[----:B------:R3:W-:Y:S01]  /*40b0*/  @!P4 STG.E.U8 desc[UR38][R6.64+0x38], R13 ;  /* 0x0000380d0600c986 */ /* 0x0007e2000c101126 */
[----:B------:R-:W-:Y:S05]  /*40c0*/  @P1 BRA `(.L_x_94) ;  /* 0x00000000000c1947 */ /* 0x000fea0003800000 */
[----:B------:R-:W3:Y:S02]  /*40d0*/  LDG.E.U8 R71, desc[UR38][R10.64+0x39] ;  /* 0x000039260a477981 */ /* 0x000ee4000c1e1100 */
[----:B---3--:R-:W-:-:S05]  /*40e0*/  PRMT R13, R71, 0x8880, RZ ;  /* 0x00008880470d7816 */ /* 0x008fca00000000ff */
[----:B------:R-:W-:-:S07]  /*40f0*/  IMAD R14, R13, R64, RZ ;  /* 0x000000400d0e7224 */ /* 0x000fce00078e02ff */
.L_x_94:
[----:B------:R-:W-:Y:S05]  /*4100*/  BSYNC B1 ;  /* 0x0000000000017941 */ /* 0x000fea0003800000 */
.L_x_93:
[----:B------:R-:W-:Y:S01]  /*4110*/  @!P1 IMAD R39, R39, R19, R14 ;  /* 0x0000001327279224 */ /* 0x000fe200078e020e */
[----:B------:R-:W-:Y:S04]  /*4120*/  BSSY B1, `(.L_x_95) ;  /* 0x0000006000017945 */ /* 0x000fe80003800000 */
[----:B------:R0:W-:Y:S01]  /*4130*/  @!P1 STG.E.U8 desc[UR38][R6.64+0x39], R39 ;  /* 0x0000392706009986 */ /* 0x0001e2000c101126 */
[----:B------:R-:W-:Y:S05]  /*4140*/  @P3 BRA `(.L_x_96) ;  /* 0x00000000000c3947 */ /* 0x000fea0003800000 */
[----:B------:R-:W3:Y:S02]  /*4150*/  LDG.E.U8 R71, desc[UR38][R8.64+0x40] ;  /* 0x0000402608477981 */ /* 0x000ee4000c1e1100 */
[----:B---3--:R-:W-:-:S05]  /*4160*/  PRMT R13, R71, 0x8880, RZ ;  /* 0x00008880470d7816 */ /* 0x008fca00000000ff */
[----:B------:R-:W-:-:S07]  /*4170*/  IMAD R14, R13, R64, RZ ;  /* 0x000000400d0e7224 */ /* 0x000fce00078e02ff */
.L_x_96:
[----:B------:R-:W-:Y:S05]  /*4180*/  BSYNC B1 ;  /* 0x0000000000017941 */ /* 0x000fea0003800000 */
.L_x_95:
[----:B---3--:R-:W-:Y:S01]  /*4190*/  @!P3 IMAD R13, R24, R19, R14 ;  /* 0x00000013180db224 */ /* 0x008fe200078e020e */
[----:B------:R-:W-:Y:S04]  /*41a0*/  BSSY B1, `(.L_x_97) ;  /* 0x0000006000017945 */ /* 0x000fe80003800000 */
[----:B------:R3:W-:Y:S01]  /*41b0*/  @!P3 STG.E.U8 desc[UR38][R4.64+0x40], R13 ;  /* 0x0000400d0400b986 */ /* 0x0007e2000c101126 */
[----:B------:R-:W-:Y:S05]  /*41c0*/  @P5 BRA `(.L_x_98) ;  /* 0x00000000000c5947 */ /* 0x000fea0003800000 */
[----:B------:R-:W3:Y:S02]  /*41d0*/  LDG.E.U8 R71, desc[UR38][R8.64+0x41] ;  /* 0x0000412608477981 */ /* 0x000ee4000c1e1100 */
[----:B---3--:R-:W-:-:S05]  /*41e0*/  PRMT R13, R71, 0x8880, RZ ;  /* 0x00008880470d7816 */ /* 0x008fca00000000ff */
[----:B------:R-:W-:-:S07]  /*41f0*/  IMAD R14, R13, R64, RZ ;  /* 0x000000400d0e7224 */ /* 0x000fce00078e02ff */
.L_x_98:
[----:B------:R-:W-:Y:S05]  /*4200*/  BSYNC B1 ;  /* 0x0000000000017941 */ /* 0x000fea0003800000 */
.L_x_97:
        /* <DEDUP_REMOVED lines=9> */
[----:B------:R-:W-:Y:S01]  /*42a0*/  ISETP.LT.OR P3, PT, R3, 0x9, !P3 ;  /* 0x000000090300780c */ /* 0x000fe20005f61670 */
[----:B------:R-:W-:-:S12]  /*42b0*/  @P2 BRA `(.L_x_100) ;  /* 0x00000000000c2947 */ /* 0x000fd80003800000 */
[----:B------:R-:W3:Y:S02]  /*42c0*/  LDG.E.U8 R71, desc[UR38][R10.64+0x40] ;  /* 0x000040260a477981 */ /* 0x000ee4000c1e1100 */
[----:B---3--:R-:W-:-:S05]  /*42d0*/  PRMT R13, R71, 0x8880, RZ ;  /* 0x00008880470d7816 */ /* 0x008fca00000000ff */
[----:B------:R-:W-:-:S07]  /*42e0*/  IMAD R14, R13, R64, RZ ;  /* 0x000000400d0e7224 */ /* 0x000fce00078e02ff */
.L_x_100:
[----:B------:R-:W-:Y:S05]  /*42f0*/  BSYNC B1 ;  /* 0x0000000000017941 */ /* 0x000fea0003800000 */
.L_x_99:
[----:B---3--:R-:W-:Y:S01]  /*4300*/  @!P2 IMAD R13, R26, R19, R14 ;  /* 0x000000131a0da224 */ /* 0x008fe200078e020e */
[----:B------:R-:W-:Y:S04]  /*4310*/  BSSY B1, `(.L_x_101) ;  /* 0x0000006000017945 */ /* 0x000fe80003800000 */
[----:B------:R3:W-:Y:S01]  /*4320*/  @!P2 STG.E.U8 desc[UR38][R6.64+0x40], R13 ;  /* 0x0000400d0600a986 */ /* 0x0007e2000c101126 */
[----:B------:R-:W-:Y:S05]  /*4330*/  @P0 BRA `(.L_x_102) ;  /* 0x00000000000c0947 */ /* 0x000fea0003800000 */
[----:B------:R-:W3:Y:S02]  /*4340*/  LDG.E.U8 R71, desc[UR38][R10.64+0x41] ;  /* 0x000041260a477981 */ /* 0x000ee4000c1e1100 */
[----:B---3--:R-:W-:-:S05]  /*4350*/  PRMT R13, R71, 0x8880, RZ ;  /* 0x00008880470d7816 */ /* 0x008fca00000000ff */
[----:B------:R-:W-:-:S07]  /*4360*/  IMAD R14, R13, R64, RZ ;  /* 0x000000400d0e7224 */ /* 0x000fce00078e02ff */
.L_x_102:
[----:B------:R-:W-:Y:S05]  /*4370*/  BSYNC B1 ;  /* 0x0000000000017941 */ /* 0x000fea0003800000 */
.L_x_101:
[----:B------:R-:W-:Y:S01]  /*4380*/  @!P0 IMAD R27, R27, R19, R14 ;  /* 0x000000131b1b8224 */ /* 0x000fe200078e020e */
[----:B------:R-:W-:Y:S04]  /*4390*/  BSSY B1, `(.L_x_103) ;  /* 0x0000006000017945 */ /* 0x000fe80003800000 */
[----:B------:R0:W-:Y:S01]  /*43a0*/  @!P0 STG.E.U8 desc[UR38][R6.64+0x41], R27 ;  /* 0x0000411b06008986 */ /* 0x0001e2000c101126 */
[----:B------:R-:W-:Y:S05]  /*43b0*/  @P5 BRA `(.L_x_104) ;  /* 0x00000000000c5947 */ /* 0x000fea0003800000 */
[----:B------:R-:W3:Y:S02]  /*43c0*/  LDG.E.U8 R71, desc[UR38][R8.64+0x48] ;  /* 0x0000482608477981 */ /* 0x000ee4000c1e1100 */
[----:B---3--:R-:W-:-:S05]  /*43d0*/  PRMT R13, R71, 0x8880, RZ ;  /* 0x00008880470d7816 */ /* 0x008fca00000000ff */
[----:B------:R-:W-:-:S07]  /*43e0*/  IMAD R14, R13, R64, RZ ;  /* 0x000000400d0e7224 */ /* 0x000fce00078e02ff */
.L_x_104:
[----:B------:R-:W-:Y:S05]  /*43f0*/  BSYNC B1 ;  /* 0x0000000000017941 */ /* 0x000fea0003800000 */
.L_x_103:
[----:B---3--:R-:W-:Y:S01]  /*4400*/  @!P5 IMAD R13, R28, R19, R14 ;  /* 0x000000131c0dd224 */ /* 0x008fe200078e020e */
[----:B------:R-:W-:Y:S04]  /*4410*/  BSSY B1, `(.L_x_105) ;  /* 0x0000006000017945 */ /* 0x000fe80003800000 */
[----:B------:R3:W-:Y:S01]  /*4420*/  @!P5 STG.E.U8 desc[UR38][R4.64+0x48], R13 ;  /* 0x0000480d0400d986 */ /* 0x0007e2000c101126 */
[----:B------:R-:W-:Y:S05]  /*4430*/  @P4 BRA `(.L_x_106) ;  /* 0x00000000000c4947 */ /* 0x000fea0003800000 */
[----:B------:R-:W3:Y:S02]  /*4440*/  LDG.E.U8 R71, desc[UR38][R8.64+0x49] ;  /* 0x0000492608477981 */ /* 0x000ee4000c1e1100 */
[----:B---3--:R-:W-:-:S05]  /*4450*/  PRMT R13, R71, 0x8880, RZ ;  /* 0x00008880470d7816 */ /* 0x008fca00000000ff */
[----:B------:R-:W-:-:S07]  /*4460*/  IMAD R14, R13, R64, RZ ;  /* 0x000000400d0e7224 */ /* 0x000fce00078e02ff */
.L_x_106:
[----:B------:R-:W-:Y:S05]  /*4470*/  BSYNC B1 ;  /* 0x0000000000017941 */ /* 0x000fea0003800000 */
.L_x_105:
[----:B------:R-:W-:Y:S01]  /*4480*/  @!P4 IMAD R29, R29, R19, R14 ;  /* 0x000000131d1dc224 */ /* 0x000fe200078e020e */
[----:B------:R-:W-:Y:S04]  /*4490*/  BSSY B1, `(.L_x_107) ;  /* 0x0000006000017945 */ /* 0x000fe80003800000 */
[----:B------:R0:W-:Y:S01]  /*44a0*/  @!P4 STG.E.U8 desc[UR38][R4.64+0x49], R29 ;  /* 0x0000491d0400c986 */ /* 0x0001e2000c101126 */
[----:B------:R-:W-:Y:S05]  /*44b0*/  @P3 BRA `(.L_x_108) ;  /* 0x00000000000c3947 */ /* 0x000fea0003800000 */
[----:B------:R-:W0:Y:S02]  /*44c0*/  LDG.E.U8 R71, desc[UR38][R10.64+0x48] ;  /* 0x000048260a477981 */ /* 0x000e24000c1e1100 */
[----:B0123--:R-:W-:-:S05]  /*44d0*/  PRMT R5, R71, 0x8880, RZ ;  /* 0x0000888047057816 */ /* 0x00ffca00000000ff */
[----:B------:R-:W-:-:S07]  /*44e0*/  IMAD R14, R5, R64, RZ ;  /* 0x00000040050e7224 */ /* 0x000fce00078e02ff */
.L_x_108:
[----:B------:R-:W-:Y:S05]  /*44f0*/  BSYNC B1 ;  /* 0x0000000000017941 */ /* 0x000fea0003800000 */
.L_x_107:
[----:B0123--:R-:W-:Y:S01]  /*4500*/  @!P3 IMAD R5, R30, R19, R14 ;  /* 0x000000131e05b224 */ /* 0x00ffe200078e020e */
[----:B------:R-:W-:Y:S01]  /*4510*/  ISETP.LT.OR P1, PT, R3, 0x9, !P1 ;  /* 0x000000090300780c */ /* 0x000fe20004f21670 */
[----:B------:R-:W-:Y:S03]  /*4520*/  BSSY B1, `(.L_x_109) ;  /* 0x0000006000017945 */ /* 0x000fe60003800000 */
[----:B------:R0:W-:Y:S09]  /*4530*/  @!P3 STG.E.U8 desc[UR38][R6.64+0x48], R5 ;  /* 0x000048050600b986 */ /* 0x0001f2000c101126 */
[----:B------:R-:W-:Y:S05]  /*4540*/  @P1 BRA `(.L_x_110) ;  /* 0x00000000000c1947 */ /* 0x000fea0003800000 */
[----:B------:R-:W2:Y:S02]  /*4550*/  LDG.E.U8 R71, desc[UR38][R10.64+0x49] ;  /* 0x000049260a477981 */ /* 0x000ea4000c1e1100 */
[----:B--2---:R-:W-:-:S05]  /*4560*/  PRMT R3, R71, 0x8880, RZ ;  /* 0x0000888047037816 */ /* 0x004fca00000000ff */
[----:B------:R-:W-:-:S07]  /*4570*/  IMAD R14, R3, R64, RZ ;  /* 0x00000040030e7224 */ /* 0x000fce00078e02ff */
.L_x_110:
[----:B------:R-:W-:Y:S05]  /*4580*/  BSYNC B1 ;  /* 0x0000000000017941 */ /* 0x000fea0003800000 */
.L_x_109:
[----:B------:R-:W-:Y:S01]  /*4590*/  IMAD R31, R31, R19, R14 ;  /* 0x000000131f1f7224 */ /* 0x000fe200078e020e */
[----:B------:R-:W-:Y:S06]  /*45a0*/  @P1 BRA `(.L_x_111) ;  /* 0x0000000800381947 */ /* 0x000fec0003800000 */
[----:B------:R1:W-:Y:S01]  /*45b0*/  STG.E.U8 desc[UR38][R6.64+0x49], R31 ;  /* 0x0000491f06007986 */ /* 0x0003e2000c101126 */
[----:B------:R-:W-:Y:S05]  /*45c0*/  BRA `(.L_x_111) ;  /* 0x0000000800307947 */ /* 0x000fea0003800000 */
.L_x_30:
[C---:B------:R-:W-:Y:S02]  /*45d0*/  ISETP.GE.AND P1, PT, R78.reuse, 0x1, PT ;  /* 0x000000014e00780c */ /* 0x040fe40003f26270 */
[----:B------:R-:W-:Y:S02]  /*45e0*/  ISETP.GE.AND P2, PT, R78, 0x2, PT ;  /* 0x000000024e00780c */ /* 0x000fe40003f46270 */
[C---:B------:R-:W-:Y:S02]  /*45f0*/  ISETP.LT.OR P4, PT, R3.reuse, 0x1, !P1 ;  /* 0x000000010300780c */ /* 0x040fe40004f81670 */
[C---:B------:R-:W-:Y:S02]  /*4600*/  ISETP.LT.OR P5, PT, R3.reuse, 0x1, !P2 ;  /* 0x000000010300780c */ /* 0x040fe400057a1670 */
[C---:B------:R-:W-:Y:S02]  /*4610*/  ISETP.LT.OR P1, PT, R3.reuse, 0x9, !P1 ;  /* 0x000000090300780c */ /* 0x040fe40004f21670 */
[----:B------:R-:W-:-:S02]  /*4620*/  ISETP.LT.OR P2, PT, R3, 0x9, !P2 ;  /* 0x000000090300780c */ /* 0x000fc40005741670 */
[C---:B------:R-:W-:Y:S02]  /*4630*/  ISETP.GE.AND P3, PT, R78.reuse, 0x9, PT ;  /* 0x000000094e00780c */ /* 0x040fe40003f66270 */
[----:B------:R-:W-:-:S03]  /*4640*/  ISETP.GE.AND P0, PT, R78, 0xa, PT ;  /* 0x0000000a4e00780c */ /* 0x000fc60003f06270 */
[-C--:B------:R-:W-:Y:S02]  /*4650*/  @!P4 IMAD R9, R56, R19.reuse, RZ ;  /* 0x000000133809c224 */ /* 0x080fe400078e02ff */
[-C--:B------:R-:W-:Y:S02]  /*4660*/  @!P5 IMAD R57, R57, R19.reuse, RZ ;  /* 0x000000133939d224 */ /* 0x080fe400078e02ff */
[-C--:B------:R-:W-:Y:S01]  /*4670*/  @!P1 IMAD R11, R58, R19.reuse, RZ ;  /* 0x000000133a0b9224 */ /* 0x080fe200078e02ff */
[----:B------:R0:W-:Y:S01]  /*4680*/  @!P4 STG.E.U8 desc[UR38][R4.64], R9 ;  /* 0x000000090400c986 */ /* 0x0001e2000c101126 */
[----:B------:R-:W-:Y:S01]  /*4690*/  ISETP.LT.OR P4, PT, R3, 0x1, !P3 ;  /* 0x000000010300780c */ /* 0x000fe20005f81670 */
[----:B------:R-:W-:Y:S02]  /*46a0*/  @!P2 IMAD R59, R59, R19, RZ ;  /* 0x000000133b3ba224 */ /* 0x000fe400078e02ff */
[----:B------:R-:W-:Y:S01]  /*46b0*/  @!P5 STG.E.U8 desc[UR38][R4.64+0x1], R57 ;  /* 0x000001390400d986 */ /* 0x000fe2000c101126 */
[----:B------:R-:W-:-:S02]  /*46c0*/  ISETP.LT.OR P5, PT, R3, 0x1, !P0 ;  /* 0x000000010300780c */ /* 0x000fc400047a1670 */
[C---:B------:R-:W-:Y:S01]  /*46d0*/  ISETP.LT.OR P0, PT, R3.reuse, 0x9, !P0 ;  /* 0x000000090300780c */ /* 0x040fe20004701670 */
[----:B------:R1:W-:Y:S01]  /*46e0*/  @!P1 STG.E.U8 desc[UR38][R6.64], R11 ;  /* 0x0000000b06009986 */ /* 0x0003e2000c101126 */
[----:B------:R-:W-:Y:S02]  /*46f0*/  ISETP.LT.OR P1, PT, R3, 0x9, !P3 ;  /* 0x000000090300780c */ /* 0x000fe40005f21670 */
[C---:B------:R-:W-:Y:S01]  /*4700*/  ISETP.GE.AND P3, PT, R78.reuse, 0x11, PT ;  /* 0x000000114e00780c */ /* 0x040fe20003f66270 */
[----:B------:R-:W-:Y:S01]  /*4710*/  @!P2 STG.E.U8 desc[UR38][R6.64+0x1], R59 ;  /* 0x0000013b0600a986 */ /* 0x000fe2000c101126 */
[----:B------:R-:W-:Y:S01]  /*4720*/  ISETP.GE.AND P2, PT, R78, 0x12, PT ;  /* 0x000000124e00780c */ /* 0x000fe20003f46270 */
[----:B------:R-:W-:-:S04]  /*4730*/  @!P4 IMAD R13, R60, R19, RZ ;  /* 0x000000133c0dc224 */ /* 0x000fc800078e02ff */
[-C--:B------:R-:W-:Y:S01]  /*4740*/  @!P5 IMAD R61, R61, R19.reuse, RZ ;  /* 0x000000133d3dd224 */ /* 0x080fe200078e02ff */
[----:B------:R-:W-:Y:S01]  /*4750*/  @!P4 STG.E.U8 desc[UR38][R4.64+0x8], R13 ;  /* 0x0000080d0400c986 */ /* 0x000fe2000c101126 */
[----:B------:R-:W-:Y:S01]  /*4760*/  ISETP.LT.OR P4, PT, R3, 0x1, !P3 ;  /* 0x000000010300780c */ /* 0x000fe20005f81670 */
[-C--:B------:R-:W-:Y:S02]  /*4770*/  @!P0 IMAD R63, R63, R19.reuse, RZ ;  /* 0x000000133f3f8224 */ /* 0x080fe400078e02ff */
[----:B------:R-:W-:Y:S01]  /*4780*/  @!P5 STG.E.U8 desc[UR38][R4.64+0x9], R61 ;  /* 0x0000093d0400d986 */ /* 0x000fe2000c101126 */
[C---:B------:R-:W-:Y:S01]  /*4790*/  ISETP.LT.OR P5, PT, R3.reuse, 0x1, !P2 ;  /* 0x000000010300780c */ /* 0x040fe200057a1670 */
[----:B0-----:R-:W-:Y:S01]  /*47a0*/  @!P1 IMAD R9, R62, R19, RZ ;  /* 0x000000133e099224 */ /* 0x001fe200078e02ff */
[----:B------:R-:W-:Y:S01]  /*47b0*/  ISETP.LT.OR P2, PT, R3, 0x9, !P2 ;  /* 0x000000090300780c */ /* 0x000fe20005741670 */
[----:B------:R-:W-:Y:S01]  /*47c0*/  @!P0 STG.E.U8 desc[UR38][R6.64+0x9], R63 ;  /* 0x0000093f06008986 */ /* 0x000fe2000c101126 */
[----:B------:R-:W-:-:S03]  /*47d0*/  ISETP.GE.AND P0, PT, R78, 0x1a, PT ;  /* 0x0000001a4e00780c */ /* 0x000fc60003f06270 */
[----:B------:R0:W-:Y:S01]  /*47e0*/  @!P1 STG.E.U8 desc[UR38][R6.64+0x8], R9 ;  /* 0x0000080906009986 */ /* 0x0001e2000c101126 */
[----:B------:R-:W-:Y:S01]  /*47f0*/  ISETP.LT.OR P1, PT, R3, 0x9, !P3 ;  /* 0x000000090300780c */ /* 0x000fe20005f21670 */
[----:B-1----:R-:W-:Y:S01]  /*4800*/  @!P4 IMAD R11, R48, R19, RZ ;  /* 0x00000013300bc224 */ /* 0x002fe200078e02ff */
[----:B------:R-:W-:-:S03]  /*4810*/  ISETP.GE.AND P3, PT, R78, 0x19, PT ;  /* 0x000000194e00780c */ /* 0x000fc60003f66270 */
[-C--:B------:R-:W-:Y:S01]  /*4820*/  @!P5 IMAD R49, R49, R19.reuse, RZ ;  /* 0x000000133131d224 */ /* 0x080fe200078e02ff */
[----:B------:R-:W-:Y:S01]  /*4830*/  @!P4 STG.E.U8 desc[UR38][R4.64+0x10], R11 ;  /* 0x0000100b0400c986 */ /* 0x000fe2000c101126 */
[----:B------:R-:W-:Y:S01]  /*4840*/  ISETP.LT.OR P4, PT, R3, 0x1, !P3 ;  /* 0x000000010300780c */ /* 0x000fe20005f81670 */
[-C--:B------:R-:W-:Y:S02]  /*4850*/  @!P2 IMAD R51, R51, R19.reuse, RZ ;  /* 0x000000133333a224 */ /* 0x080fe400078e02ff */
[----:B------:R-:W-:Y:S01]  /*4860*/  @!P5 STG.E.U8 desc[UR38][R4.64+0x11], R49 ;  /* 0x000011310400d986 */ /* 0x000fe2000c101126 */
[C---:B------:R-:W-:Y:S02]  /*4870*/  ISETP.LT.OR P5, PT, R3.reuse, 0x1, !P0 ;  /* 0x000000010300780c */ /* 0x040fe400047a1670 */
[----:B0-----:R-:W-:Y:S01]  /*4880*/  @!P1 IMAD R9, R50, R19, RZ ;  /* 0x0000001332099224 */ /* 0x001fe200078e02ff */
[----:B------:R-:W-:Y:S01]  /*4890*/  @!P2 STG.E.U8 desc[UR38][R6.64+0x11], R51 ;  /* 0x000011330600a986 */ /* 0x000fe2000c101126 */
[----:B------:R-:W-:-:S02]  /*48a0*/  ISETP.LT.OR P0, PT, R3, 0x9, !P0 ;  /* 0x000000090300780c */ /* 0x000fc40004701670 */
[----:B------:R-:W-:Y:S01]  /*48b0*/  ISETP.GE.AND P2, PT, R78, 0x22, PT ;  /* 0x000000224e00780c */ /* 0x000fe20003f46270 */
[----:B------:R0:W-:Y:S01]  /*48c0*/  @!P1 STG.E.U8 desc[UR38][R6.64+0x10], R9 ;  /* 0x0000100906009986 */ /* 0x0001e2000c101126 */
[----:B------:R-:W-:Y:S01]  /*48d0*/  ISETP.LT.OR P1, PT, R3, 0x9, !P3 ;  /* 0x000000090300780c */ /* 0x000fe20005f21670 */
[----:B------:R-:W-:Y:S01]  /*48e0*/  @!P4 IMAD R13, R52, R19, RZ ;  /* 0x00000013340dc224 */ /* 0x000fe200078e02ff */
[----:B------:R-:W-:-:S03]  /*48f0*/  ISETP.GE.AND P3, PT, R78, 0x21, PT ;  /* 0x000000214e00780c */ /* 0x000fc60003f66270 */
[-C--:B------:R-:W-:Y:S01]  /*4900*/  @!P5 IMAD R53, R53, R19.reuse, RZ ;  /* 0x000000133535d224 */ /* 0x080fe200078e02ff */
[----:B------:R-:W-:Y:S01]  /*4910*/  @!P4 STG.E.U8 desc[UR38][R4.64+0x18], R13 ;  /* 0x0000180d0400c986 */ /* 0x000fe2000c101126 */
[----:B------:R-:W-:Y:S02]  /*4920*/  ISETP.LT.OR P4, PT, R3, 0x1, !P3 ;  /* 0x000000010300780c */ /* 0x000fe40005f81670 */
[-C--:B------:R-:W-:Y:S01]  /*4930*/  @!P0 IMAD R55, R55, R19.reuse, RZ ;  /* 0x0000001337378224 */ /* 0x080fe200078e02ff */
[----:B------:R-:W-:Y:S01]  /*4940*/  @!P5 STG.E.U8 desc[UR38][R4.64+0x19], R53 ;  /* 0x000019350400d986 */ /* 0x000fe2000c101126 */
[C---:B------:R-:W-:Y:S02]  /*4950*/  ISETP.LT.OR P5, PT, R3.reuse, 0x1, !P2 ;  /* 0x000000010300780c */ /* 0x040fe400057a1670 */
[----:B0-----:R-:W-:Y:S01]  /*4960*/  @!P1 IMAD R9, R54, R19, RZ ;  /* 0x0000001336099224 */ /* 0x001fe200078e02ff */
[----:B------:R-:W-:Y:S01]  /*4970*/  ISETP.LT.OR P2, PT, R3, 0x9, !P2 ;  /* 0x000000090300780c */ /* 0x000fe20005741670 */
[----:B------:R-:W-:Y:S01]  /*4980*/  @!P0 STG.E.U8 desc[UR38][R6.64+0x19], R55 ;  /* 0x0000193706008986 */ /* 0x000fe2000c101126 */
[----:B------:R-:W-:-:S03]  /*4990*/  ISETP.GE.AND P0, PT, R78, 0x2a, PT ;  /* 0x0000002a4e00780c */ /* 0x000fc60003f06270 */
[----:B------:R0:W-:Y:S01]  /*49a0*/  @!P1 STG.E.U8 desc[UR38][R6.64+0x18], R9 ;  /* 0x0000180906009986 */ /* 0x0001e2000c101126 */
[-C--:B------:R-:W-:Y:S01]  /*49b0*/  @!P4 IMAD R11, R40, R19.reuse, RZ ;  /* 0x00000013280bc224 */ /* 0x080fe200078e02ff */
[----:B------:R-:W-:Y:S02]  /*49c0*/  ISETP.LT.OR P1, PT, R3, 0x9, !P3 ;  /* 0x000000090300780c */ /* 0x000fe40005f21670 */
[----:B------:R-:W-:Y:S01]  /*49d0*/  ISETP.GE.AND P3, PT, R78, 0x29, PT ;  /* 0x000000294e00780c */ /* 0x000fe20003f66270 */
[-C--:B------:R-:W-:Y:S01]  /*49e0*/  @!P5 IMAD R41, R41, R19.reuse, RZ ;  /* 0x000000132929d224 */ /* 0x080fe200078e02ff */
[----:B------:R-:W-:Y:S02]  /*49f0*/  @!P4 STG.E.U8 desc[UR38][R4.64+0x20], R11 ;  /* 0x0000200b0400c986 */ /* 0x000fe4000c101126 */
[----:B------:R-:W-:Y:S01]  /*4a00*/  ISETP.LT.OR P4, PT, R3, 0x1, !P3 ;  /* 0x000000010300780c */ /* 0x000fe20005f81670 */
[----:B------:R-:W-:Y:S01]  /*4a10*/  @!P2 IMAD R43, R43, R19, RZ ;  /* 0x000000132b2ba224 */ /* 0x000fe200078e02ff */
[----:B------:R-:W-:Y:S01]  /*4a20*/  @!P5 STG.E.U8 desc[UR38][R4.64+0x21], R41 ;  /* 0x000021290400d986 */ /* 0x000fe2000c101126 */
[----:B------:R-:W-:-:S02]  /*4a30*/  ISETP.LT.OR P5, PT, R3, 0x1, !P0 ;  /* 0x000000010300780c */ /* 0x000fc400047a1670 */
[C---:B------:R-:W-:Y:S01]  /*4a40*/  ISETP.LT.OR P3, PT, R3.reuse, 0x9, !P3 ;  /* 0x000000090300780c */ /* 0x040fe20005f61670 */
[----:B------:R-:W-:Y:S01]  /*4a50*/  @!P2 STG.E.U8 desc[UR38][R6.64+0x21], R43 ;  /* 0x0000212b0600a986 */ /* 0x000fe2000c101126 */
[-C--:B0-----:R-:W-:Y:S01]  /*4a60*/  @!P1 IMAD R9, R42, R19.reuse, RZ ;  /* 0x000000132a099224 */ /* 0x081fe200078e02ff */
[----:B------:R-:W-:Y:S02]  /*4a70*/  ISETP.LT.OR P2, PT, R3, 0x9, !P0 ;  /* 0x000000090300780c */ /* 0x000fe40004741670 */
[----:B------:R-:W-:Y:S02]  /*4a80*/  ISETP.GE.AND P0, PT, R78, 0x32, PT ;  /* 0x000000324e00780c */ /* 0x000fe40003f06270 */
[----:B------:R0:W-:Y:S01]  /*4a90*/  @!P1 STG.E.U8 desc[UR38][R6.64+0x20], R9 ;  /* 0x0000200906009986 */ /* 0x0001e2000c101126 */
[-C--:B------:R-:W-:Y:S01]  /*4aa0*/  @!P4 IMAD R13, R44, R19.reuse, RZ ;  /* 0x000000132c0dc224 */ /* 0x080fe200078e02ff */
[----:B------:R-:W-:Y:S02]  /*4ab0*/  ISETP.GE.AND P1, PT, R78, 0x31, PT ;  /* 0x000000314e00780c */ /* 0x000fe40003f26270 */
[----:B------:R-:W-:-:S02]  /*4ac0*/  @!P5 IMAD R45, R45, R19, RZ ;  /* 0x000000132d2dd224 */ /* 0x000fc400078e02ff */
[----:B------:R-:W-:Y:S01]  /*4ad0*/  @!P4 STG.E.U8 desc[UR38][R4.64+0x28], R13 ;  /* 0x0000280d0400c986 */ /* 0x000fe2000c101126 */
[----:B------:R-:W-:Y:S02]  /*4ae0*/  ISETP.LT.OR P4, PT, R3, 0x1, !P1 ;  /* 0x000000010300780c */ /* 0x000fe40004f81670 */
[-C--:B------:R-:W-:Y:S01]  /*4af0*/  @!P2 IMAD R47, R47, R19.reuse, RZ ;  /* 0x000000132f2fa224 */ /* 0x080fe200078e02ff */
[----:B------:R-:W-:Y:S01]  /*4b00*/  @!P5 STG.E.U8 desc[UR38][R4.64+0x29], R45 ;  /* 0x0000292d0400d986 */ /* 0x000fe2000c101126 */
[C---:B------:R-:W-:Y:S01]  /*4b10*/  ISETP.LT.OR P5, PT, R3.reuse, 0x1, !P0 ;  /* 0x000000010300780c */ /* 0x040fe200047a1670 */
[-C--:B0-----:R-:W-:Y:S01]  /*4b20*/  @!P3 IMAD R9, R46, R19.reuse, RZ ;  /* 0x000000132e09b224 */ /* 0x081fe200078e02ff */
[C---:B------:R-:W-:Y:S01]  /*4b30*/  ISETP.LT.OR P1, PT, R3.reuse, 0x9, !P1 ;  /* 0x000000090300780c */ /* 0x040fe20004f21670 */
[----:B------:R-:W-:Y:S01]  /*4b40*/  @!P2 STG.E.U8 desc[UR38][R6.64+0x29], R47 ;  /* 0x0000292f0600a986 */ /* 0x000fe2000c101126 */
[----:B------:R-:W-:Y:S02]  /*4b50*/  ISETP.LT.OR P0, PT, R3, 0x9, !P0 ;  /* 0x000000090300780c */ /* 0x000fe40004701670 */
[C---:B------:R-:W-:Y:S01]  /*4b60*/  ISETP.GE.AND P2, PT, R78.reuse, 0x3a, PT ;  /* 0x0000003a4e00780c */ /* 0x040fe20003f46270 */
[----:B------:R0:W-:Y:S01]  /*4b70*/  @!P3 STG.E.U8 desc[UR38][R6.64+0x28], R9 ;  /* 0x000028090600b986 */ /* 0x0001e2000c101126 */
[----:B------:R-:W-:Y:S01]  /*4b80*/  ISETP.GE.AND P3, PT, R78, 0x39, PT ;  /* 0x000000394e00780c */ /* 0x000fe20003f66270 */
[----:B------:R-:W-:-:S04]  /*4b90*/  @!P4 IMAD R11, R32, R19, RZ ;  /* 0x00000013200bc224 */ /* 0x000fc800078e02ff */
[-C--:B------:R-:W-:Y:S01]  /*4ba0*/  @!P5 IMAD R33, R33, R19.reuse, RZ ;  /* 0x000000132121d224 */ /* 0x080fe200078e02ff */
[----:B------:R-:W-:Y:S01]  /*4bb0*/  @!P4 STG.E.U8 desc[UR38][R4.64+0x30], R11 ;  /* 0x0000300b0400c986 */ /* 0x000fe2000c101126 */
[----:B------:R-:W-:Y:S02]  /*4bc0*/  ISETP.LT.OR P4, PT, R3, 0x1, !P3 ;  /* 0x000000010300780c */ /* 0x000fe40005f81670 */
[-C--:B------:R-:W-:Y:S01]  /*4bd0*/  @!P0 IMAD R35, R35, R19.reuse, RZ ;  /* 0x0000001323238224 */ /* 0x080fe200078e02ff */
[----:B------:R-:W-:Y:S01]  /*4be0*/  @!P5 STG.E.U8 desc[UR38][R4.64+0x31], R33 ;  /* 0x000031210400d986 */ /* 0x000fe2000c101126 */
[C---:B------:R-:W-:Y:S01]  /*4bf0*/  ISETP.LT.OR P5, PT, R3.reuse, 0x1, !P2 ;  /* 0x000000010300780c */ /* 0x040fe200057a1670 */
[----:B0-----:R-:W-:Y:S01]  /*4c00*/  @!P1 IMAD R9, R34, R19, RZ ;  /* 0x0000001322099224 */ /* 0x001fe200078e02ff */
[----:B------:R-:W-:Y:S01]  /*4c10*/  ISETP.LT.OR P3, PT, R3, 0x9, !P3 ;  /* 0x000000090300780c */ /* 0x000fe20005f61670 */
[----:B------:R-:W-:Y:S01]  /*4c20*/  @!P0 STG.E.U8 desc[UR38][R6.64+0x31], R35 ;  /* 0x0000312306008986 */ /* 0x000fe2000c101126 */
[----:B------:R-:W-:-:S02]  /*4c30*/  ISETP.GE.AND P0, PT, R78, 0x42, PT ;  /* 0x000000424e00780c */ /* 0x000fc40003f06270 */
[----:B------:R-:W-:Y:S01]  /*4c40*/  ISETP.LT.OR P2, PT, R3, 0x9, !P2 ;  /* 0x000000090300780c */ /* 0x000fe20005741670 */
[----:B------:R0:W-:Y:S01]  /*4c50*/  @!P1 STG.E.U8 desc[UR38][R6.64+0x30], R9 ;  /* 0x0000300906009986 */ /* 0x0001e2000c101126 */
[----:B------:R-:W-:Y:S01]  /*4c60*/  ISETP.GE.AND P1, PT, R78, 0x41, PT ;  /* 0x000000414e00780c */ /* 0x000fe20003f26270 */
[----:B------:R-:W-:-:S04]  /*4c70*/  @!P4 IMAD R13, R36, R19, RZ ;  /* 0x00000013240dc224 */ /* 0x000fc800078e02ff */
[-C--:B------:R-:W-:Y:S01]  /*4c80*/  @!P5 IMAD R37, R37, R19.reuse, RZ ;  /* 0x000000132525d224 */ /* 0x080fe200078e02ff */
[----:B------:R-:W-:Y:S01]  /*4c90*/  @!P4 STG.E.U8 desc[UR38][R4.64+0x38], R13 ;  /* 0x0000380d0400c986 */ /* 0x000fe2000c101126 */
[C---:B------:R-:W-:Y:S02]  /*4ca0*/  ISETP.LT.OR P4, PT, R3.reuse, 0x1, !P1 ;  /* 0x000000010300780c */ /* 0x040fe40004f81670 */
[C---:B------:R-:W-:Y:S01]  /*4cb0*/  ISETP.LT.OR P1, PT, R3.reuse, 0x9, !P1 ;  /* 0x000000090300780c */ /* 0x040fe20004f21670 */
[----:B------:R-:W-:Y:S01]  /*4cc0*/  @!P5 STG.E.U8 desc[UR38][R4.64+0x39], R37 ;  /* 0x000039250400d986 */ /* 0x000fe2000c101126 */
[C---:B------:R-:W-:Y:S01]  /*4cd0*/  ISETP.LT.OR P5, PT, R3.reuse, 0x1, !P0 ;  /* 0x000000010300780c */ /* 0x040fe200047a1670 */
[-C--:B0-----:R-:W-:Y:S01]  /*4ce0*/  @!P3 IMAD R9, R38, R19.reuse, RZ ;  /* 0x000000132609b224 */ /* 0x081fe200078e02ff */
[----:B------:R-:W-:Y:S01]  /*4cf0*/  ISETP.LT.OR P0, PT, R3, 0x9, !P0 ;  /* 0x000000090300780c */ /* 0x000fe20004701670 */
[----:B------:R-:W-:-:S03]  /*4d00*/  @!P2 IMAD R39, R39, R19, RZ ;  /* 0x000000132727a224 */ /* 0x000fc600078e02ff */
[----:B------:R0:W-:Y:S01]  /*4d10*/  @!P3 STG.E.U8 desc[UR38][R6.64+0x38], R9 ;  /* 0x000038090600b986 */ /* 0x0001e2000c101126 */
[----:B------:R-:W-:Y:S02]  /*4d20*/  ISETP.GE.AND P3, PT, R78, 0x4a, PT ;  /* 0x0000004a4e00780c */ /* 0x000fe40003f66270 */
[-C--:B------:R-:W-:Y:S01]  /*4d30*/  @!P4 IMAD R11, R24, R19.reuse, RZ ;  /* 0x00000013180bc224 */ /* 0x080fe200078e02ff */
[----:B------:R-:W-:Y:S01]  /*4d40*/  @!P2 STG.E.U8 desc[UR38][R6.64+0x39], R39 ;  /* 0x000039270600a986 */ /* 0x000fe2000c101126 */
[----:B------:R-:W-:Y:S02]  /*4d50*/  ISETP.GE.AND P2, PT, R78, 0x49, PT ;  /* 0x000000494e00780c */ /* 0x000fe40003f46270 */
[-C--:B------:R-:W-:Y:S01]  /*4d60*/  @!P5 IMAD R25, R25, R19.reuse, RZ ;  /* 0x000000131919d224 */ /* 0x080fe200078e02ff */
[----:B------:R1:W-:Y:S01]  /*4d70*/  @!P4 STG.E.U8 desc[UR38][R4.64+0x40], R11 ;  /* 0x0000400b0400c986 */ /* 0x0003e2000c101126 */
[----:B------:R-:W-:Y:S01]  /*4d80*/  ISETP.LT.OR P4, PT, R3, 0x1, !P2 ;  /* 0x000000010300780c */ /* 0x000fe20005781670 */
[----:B------:R-:W-:Y:S01]  /*4d90*/  @!P0 IMAD R27, R27, R19, RZ ;  /* 0x000000131b1b8224 */ /* 0x000fe200078e02ff */
[C---:B------:R-:W-:Y:S01]  /*4da0*/  ISETP.LT.OR P2, PT, R3.reuse, 0x9, !P2 ;  /* 0x000000090300780c */ /* 0x040fe20005741670 */
[----:B------:R2:W-:Y:S01]  /*4db0*/  @!P5 STG.E.U8 desc[UR38][R4.64+0x41], R25 ;  /* 0x000041190400d986 */ /* 0x0005e2000c101126 */
[----:B------:R-:W-:-:S02]  /*4dc0*/  ISETP.LT.OR P5, PT, R3, 0x1, !P3 ;  /* 0x000000010300780c */ /* 0x000fc40005fa1670 */
[----:B------:R-:W-:Y:S01]  /*4dd0*/  ISETP.LT.OR P3, PT, R3, 0x9, !P3 ;  /* 0x000000090300780c */ /* 0x000fe20005f61670 */
[-C--:B------:R-:W-:Y:S01]  /*4de0*/  @!P1 IMAD R3, R26, R19.reuse, RZ ;  /* 0x000000131a039224 */ /* 0x080fe200078e02ff */
[----:B------:R2:W-:Y:S04]  /*4df0*/  @!P0 STG.E.U8 desc[UR38][R6.64+0x41], R27 ;  /* 0x0000411b06008986 */ /* 0x0005e8000c101126 */
[----:B------:R2:W-:Y:S01]  /*4e00*/  @!P1 STG.E.U8 desc[UR38][R6.64+0x40], R3 ;  /* 0x0000400306009986 */ /* 0x0005e2000c101126 */
[-C--:B0-----:R-:W-:Y:S02]  /*4e10*/  @!P4 IMAD R9, R28, R19.reuse, RZ ;  /* 0x000000131c09c224 */ /* 0x081fe400078e02ff */
[-C--:B-1----:R-:W-:Y:S02]  /*4e20*/  @!P2 IMAD R11, R30, R19.reuse, RZ ;  /* 0x000000131e0ba224 */ /* 0x082fe400078e02ff */
[-C--:B------:R-:W-:Y:S01]  /*4e30*/  @!P5 IMAD R29, R29, R19.reuse, RZ ;  /* 0x000000131d1dd224 */ /* 0x080fe200078e02ff */
[----:B------:R2:W-:Y:S01]  /*4e40*/  @!P4 STG.E.U8 desc[UR38][R4.64+0x48], R9 ;  /* 0x000048090400c986 */ /* 0x0005e2000c101126 */
[----:B------:R-:W-:-:S03]  /*4e50*/  @!P3 IMAD R31, R31, R19, RZ ;  /* 0x000000131f1fb224 */ /* 0x000fc600078e02ff */
[----:B------:R2:W-:Y:S04]  /*4e60*/  @!P5 STG.E.U8 desc[UR38][R4.64+0x49], R29 ;  /* 0x0000491d0400d986 */ /* 0x0005e8000c101126 */
[----:B------:R2:W-:Y:S04]  /*4e70*/  @!P2 STG.E.U8 desc[UR38][R6.64+0x48], R11 ;  /* 0x0000480b0600a986 */ /* 0x0005e8000c101126 */
[----:B------:R2:W-:Y:S02]  /*4e80*/  @!P3 STG.E.U8 desc[UR38][R6.64+0x49], R31 ;  /* 0x0000491f0600b986 */ /* 0x0005e4000c101126 */
.L_x_111:
[----:B------:R-:W-:Y:S05]  /*4e90*/  BSYNC B0 ;  /* 0x0000000000007941 */ /* 0x000fea0003800000 */
.L_x_29:
[----:B------:R-:W-:Y:S01]  /*4ea0*/  IADD3 R16, P0, R16, UR36, RZ ;  /* 0x0000002410107c10 */ /* 0x000fe2000ff1e0ff */
[----:B------:R-:W-:Y:S01]  /*4eb0*/  ULDC.64 UR4, c[0x0][0x650] ;  /* 0x0001940000047ab9 */ /* 0x000fe20000000a00 */
[----:B--2---:R-:W-:Y:S01]  /*4ec0*/  PRMT R3, RZ, 0x7610, R3 ;  /* 0x00007610ff037816 */ /* 0x004fe20000000003 */
[----:B------:R-:W-:Y:S01]  /*4ed0*/  IMAD.MOV.U32 R74, RZ, RZ, -0x1 ;  /* 0xffffffffff4a7424 */ /* 0x000fe200078e00ff */
[----:B------:R-:W-:Y:S01]  /*4ee0*/  IADD3.X R17, R17, UR42, RZ, P0, !PT ;  /* 0x0000002a11117c10 */ /* 0x000fe200087fe4ff */
[----:B------:R-:W-:Y:S01]  /*4ef0*/  IMAD.MOV.U32 R72, RZ, RZ, -0x1 ;  /* 0xffffffffff487424 */ /* 0x000fe200078e00ff */
[----:B------:R-:W-:-:S04]  /*4f00*/  ISETP.GE.U32.AND P0, PT, R16, UR4, PT ;  /* 0x0000000410007c0c */ /* 0x000fc8000bf06070 */
[----:B------:R-:W-:-:S13]  /*4f10*/  ISETP.GE.U32.AND.EX P0, PT, R17, UR5, PT, P0 ;  /* 0x0000000511007c0c */ /* 0x000fda000bf06100 */
[----:B------:R-:W-:Y:S05]  /*4f20*/  @P0 BRA `(.L_x_112) ;  /* 0x0000000400500947 */ /* 0x000fea0003800000 */
[----:B------:R-:W2:Y:S01]  /*4f30*/  LDC.64 R10, c[0x0][0x628] ;  /* 0x00018a00ff0a7b82 */ /* 0x000ea20000000a00 */
[----:B------:R-:W3:Y:S01]  /*4f40*/  S2R R20, SR_CTAID.X ;  /* 0x0000000000147919 */ /* 0x000ee20000002500 */
[----:B------:R-:W-:Y:S02]  /*4f50*/  IMAD.MOV.U32 R8, RZ, RZ, R16 ;  /* 0x000000ffff087224 */ /* 0x000fe400078e0010 */
[----:B------:R-:W-:Y:S01]  /*4f60*/  IMAD.MOV.U32 R9, RZ, RZ, R17 ;  /* 0x000000ffff097224 */ /* 0x000fe200078e0011 */
[----:B------:R-:W0:Y:S03]  /*4f70*/  S2R R21, SR_CTAID.Y ;  /* 0x0000000000157919 */ /* 0x000e260000002600 */
[----:B------:R-:W0:Y:S08]  /*4f80*/  LDC R0, c[0x0][0x630] ;  /* 0x00018c00ff007b82 */ /* 0x000e300000000800 */
[----:B------:R-:W0:Y:S01]  /*4f90*/  LDC.64 R14, c[0x0][0x620] ;  /* 0x00018800ff0e7b82 */ /* 0x000e220000000a00 */
[----:B--2---:R-:W-:-:S04]  /*4fa0*/  ISETP.NE.U32.AND P0, PT, R10, RZ, PT ;  /* 0x000000ff0a00720c */ /* 0x004fc80003f05070 */
[----:B------:R-:W-:-:S13]  /*4fb0*/  ISETP.NE.AND.EX P0, PT, R11, RZ, PT, P0 ;  /* 0x000000ff0b00720c */ /* 0x000fda0003f05300 */
[----:B0--3--:R-:W-:Y:S05]  /*4fc0*/  @!P0 BRA `(.L_x_113) ;  /* 0x0000000000288947 */ /* 0x009fea0003800000 */
[----:B------:R-:W0:Y:S02]  /*4fd0*/  LDC R3, c[0x0][0x634] ;  /* 0x00018d00ff037b82 */ /* 0x000e240000000800 */
[----:B0-----:R-:W-:-:S05]  /*4fe0*/  IADD3 R3, P0, R16, R3, RZ ;  /* 0x0000000310037210 */ /* 0x001fca0007f1e0ff */
[----:B------:R-:W-:-:S04]  /*4ff0*/  IMAD.X R13, RZ, RZ, R17, P0 ;  /* 0x000000ffff0d7224 */ /* 0x000fc800000e0611 */
[----:B------:R-:W-:-:S04]  /*5000*/  IMAD.WIDE.U32 R4, R13, R10, RZ ;  /* 0x0000000a0d047225 */ /* 0x000fc800078e00ff */
[----:B-1--4-:R-:W-:-:S04]  /*5010*/  IMAD.WIDE.U32 R6, P0, R3, R11, R4 ;  /* 0x0000000b03067225 */ /* 0x012fc80007800004 */
[----:B------:R-:W-:-:S04]  /*5020*/  IMAD.WIDE.U32 R4, R3, R10, RZ ;  /* 0x0000000a03047225 */ /* 0x000fc800078e00ff */
[----:B------:R-:W-:Y:S01]  /*5030*/  IMAD.X R9, RZ, RZ, RZ, P0 ;  /* 0x000000ffff097224 */ /* 0x000fe200000e06ff */
[----:B------:R-:W-:Y:S01]  /*5040*/  IADD3 RZ, P0, R5, R6, RZ ;  /* 0x0000000605ff7210 */ /* 0x000fe20007f1e0ff */
[----:B------:R-:W-:-:S04]  /*5050*/  IMAD.MOV.U32 R8, RZ, RZ, R7 ;  /* 0x000000ffff087224 */ /* 0x000fc800078e0007 */
[----:B------:R-:W-:-:S08]  /*5060*/  IMAD.WIDE.U32.X R8, R13, R11, R8, P0 ;  /* 0x0000000b0d087225 */ /* 0x000fd000000e0408 */
.L_x_113:
[----:B------:R-:W0:Y:S01]  /*5070*/  LDC.64 R28, c[0x0][0x640] ;  /* 0x00019000ff1c7b82 */ /* 0x000e220000000a00 */
[-CC-:B------:R-:W-:Y:S01]  /*5080*/  SHF.R.U64 R72, R8, R0.reuse, R9.reuse ;  /* 0x0000000008487219 */ /* 0x180fe20000001209 */
[----:B------:R-:W-:Y:S01]  /*5090*/  ULDC UR4, c[0x0][0x150] ;  /* 0x0000540000047ab9 */ /* 0x000fe20000000800 */
[----:B------:R-:W-:Y:S02]  /*50a0*/  SHF.R.U32.HI R0, RZ, R0, R9 ;  /* 0x00000000ff007219 */ /* 0x000fe40000011609 */
[----:B------:R-:W-:Y:S02]  /*50b0*/  IADD3 R3, P0, RZ, -R72, RZ ;  /* 0x80000048ff037210 */ /* 0x000fe40007f1e0ff */
[----:B-1--4-:R-:W-:Y:S01]  /*50c0*/  I2FP.F32.U32 R7, R20 ;  /* 0x0000001400077245 */ /* 0x012fe20000201000 */
[----:B------:R-:W1:Y:S02]  /*50d0*/  LDC R6, c[0x0][0x618] ;  /* 0x00018600ff067b82 */ /* 0x000e640000000800 */
[----:B------:R-:W-:-:S02]  /*50e0*/  IMAD.X R5, RZ, RZ, ~R0, P0 ;  /* 0x000000ffff057224 */ /* 0x000fc400000e0e00 */
[----:B------:R-:W-:Y:S01]  /*50f0*/  FMUL R7, R7, UR4 ;  /* 0x0000000407077c20 */ /* 0x000fe20008400000 */
[----:B------:R-:W-:Y:S01]  /*5100*/  ULDC UR4, c[0x0][0x154] ;  /* 0x0000550000047ab9 */ /* 0x000fe20000000800 */
[-C--:B------:R-:W-:Y:S02]  /*5110*/  IMAD R0, R5, R14.reuse, RZ ;  /* 0x0000000e05007224 */ /* 0x080fe400078e02ff */
[----:B------:R-:W2:Y:S01]  /*5120*/  LDC R8, c[0x0][0x608] ;  /* 0x00018200ff087b82 */ /* 0x000ea20000000800 */
[C---:B------:R-:W-:Y:S01]  /*5130*/  IMAD.WIDE.U32 R4, R3.reuse, R14, R16 ;  /* 0x0000000e03047225 */ /* 0x040fe200078e0010 */
[----:B------:R-:W3:Y:S03]  /*5140*/  F2I.U32.TRUNC.NTZ R7, R7 ;  /* 0x0000000700077305 */ /* 0x000ee6000020f000 */
[----:B------:R-:W-:Y:S01]  /*5150*/  IMAD R3, R3, R15, R0 ;  /* 0x0000000f03037224 */ /* 0x000fe200078e0200 */
[----:B------:R-:W-:-:S02]  /*5160*/  I2FP.F32.U32 R0, R21 ;  /* 0x0000001500007245 */ /* 0x000fc40000201000 */
[----:B------:R-:W4:Y:S01]  /*5170*/  LDC R26, c[0x0][0x658] ;  /* 0x00019600ff1a7b82 */ /* 0x000f220000000800 */
[----:B------:R-:W-:Y:S01]  /*5180*/  IMAD.IADD R3, R5, 0x1, R3 ;  /* 0x0000000105037824 */ /* 0x000fe200078e0203 */
[----:B0-----:R-:W-:Y:S01]  /*5190*/  ISETP.NE.U32.AND P0, PT, R28, RZ, PT ;  /* 0x000000ff1c00720c */ /* 0x001fe20003f05070 */
[----:B------:R-:W-:-:S03]  /*51a0*/  FMUL R0, R0, UR4 ;  /* 0x0000000400007c20 */ /* 0x000fc60008400000 */
[----:B------:R-:W-:Y:S01]  /*51b0*/  ISETP.NE.AND.EX P0, PT, R29, RZ, PT, P0 ;  /* 0x000000ff1d00720c */ /* 0x000fe20003f05300 */
[----:B------:R0:W0:Y:S01]  /*51c0*/  F2I.U32.TRUNC.NTZ R14, R0 ;  /* 0x00000000000e7305 */ /* 0x000022000020f000 */
[----:B------:R-:W0:Y:S01]  /*51d0*/  LDC R9, c[0x0][0x144] ;  /* 0x00005100ff097b82 */ /* 0x000e220000000800 */
[-C--:B-1----:R-:W-:Y:S01]  /*51e0*/  SHF.R.U64 R10, R4, R6.reuse, R3 ;  /* 0x00000006040a7219 */ /* 0x082fe20000001203 */
[----:B---3--:R-:W-:Y:S01]  /*51f0*/  IMAD.MOV R7, RZ, RZ, -R7 ;  /* 0x000000ffff077224 */ /* 0x008fe200078e0a07 */
[----:B------:R-:W-:-:S05]  /*5200*/  SHF.R.U32.HI R3, RZ, R6, R3 ;  /* 0x00000006ff037219 */ /* 0x000fca0000011603 */
[----:B------:R-:W1:Y:S01]  /*5210*/  LDC R24, c[0x0][0x148] ;  /* 0x00005200ff187b82 */ /* 0x000e620000000800 */
[-CC-:B--2---:R-:W-:Y:S02]  /*5220*/  SHF.R.U64 R12, R10, R8.reuse, R3.reuse ;  /* 0x000000080a0c7219 */ /* 0x184fe40000001203 */
[----:B------:R-:W-:-:S05]  /*5230*/  SHF.R.U32.HI R3, RZ, R8, R3 ;  /* 0x00000008ff037219 */ /* 0x000fca0000011603 */
[----:B------:R-:W2:Y:S01]  /*5240*/  LDC R15, c[0x0][0x600] ;  /* 0x00018000ff0f7b82 */ /* 0x000ea20000000800 */
[-CC-:B----4-:R-:W-:Y:S02]  /*5250*/  SHF.R.U64 R13, R12, R26.reuse, R3.reuse ;  /* 0x0000001a0c0d7219 */ /* 0x190fe40000001203 */
[----:B------:R-:W-:-:S03]  /*5260*/  SHF.R.U32.HI R5, RZ, R26, R3 ;  /* 0x0000001aff057219 */ /* 0x000fc60000011603 */
[----:B------:R-:W-:Y:S02]  /*5270*/  IMAD.MOV.U32 R4, RZ, RZ, R13 ;  /* 0x000000ffff047224 */ /* 0x000fe400078e000d */
[----:B------:R-:W3:Y:S01]  /*5280*/  LDC R27, c[0x0][0x648] ;  /* 0x00019200ff1b7b82 */ /* 0x000ee20000000800 */
[----:B0-----:R-:W-:-:S07]  /*5290*/  IMAD R25, R9, R7, R20 ;  /* 0x0000000709197224 */ /* 0x001fce00078e0214 */
[----:B------:R-:W0:Y:S08]  /*52a0*/  LDC R30, c[0x0][0x638] ;  /* 0x00018e00ff1e7b82 */ /* 0x000e300000000800 */
[----:B------:R-:W4:Y:S01]  /*52b0*/  LDC R31, c[0x0][0x610] ;  /* 0x00018400ff1f7b82 */ /* 0x000f220000000800 */
[----:B-1----:R-:W-:Y:S05]  /*52c0*/  @!P0 BRA `(.L_x_114) ;  /* 0x0000000000288947 */ /* 0x002fea0003800000 */
        /* <DEDUP_REMOVED lines=10> */
.L_x_114:
[----:B------:R-:W-:Y:S01]  /*5370*/  ISETP.NE.AND P0, PT, R2, 0x1, PT ;  /* 0x000000010200780c */ /* 0x000fe20003f05270 */
[----:B------:R-:W-:Y:S01]  /*5380*/  IMAD.MOV R14, RZ, RZ, -R14 ;  /* 0x000000ffff0e7224 */ /* 0x000fe200078e0a0e */
[----:B---3--:R-:W-:Y:S01]  /*5390*/  SHF.R.U64 R0, R4, R27, R5 ;  /* 0x0000001b04007219 */ /* 0x008fe20000001205 */
[----:B--2---:R-:W-:Y:S01]  /*53a0*/  VIADD R5, R15, 0xffffffff ;  /* 0xffffffff0f057836 */ /* 0x004fe20000000000 */
[----:B------:R-:W-:-:S03]  /*53b0*/  LOP3.LUT R3, R12, R69, RZ, 0xc0, !PT ;  /* 0x000000450c037212 */ /* 0x000fc600078ec0ff */
[----:B------:R-:W-:Y:S01]  /*53c0*/  IMAD.MOV R4, RZ, RZ, -R0 ;  /* 0x000000ffff047224 */ /* 0x000fe200078e0a00 */
[----:B------:R-:W-:Y:S01]  /*53d0*/  LOP3.LUT R10, R10, R5, RZ, 0xc0, !PT ;  /* 0x000000050a0a7212 */ /* 0x000fe200078ec0ff */
[----:B------:R-:W-:Y:S02]  /*53e0*/  IMAD R0, R66, R0, R3 ;  /* 0x0000000042007224 */ /* 0x000fe400078e0203 */
[----:B0-----:R-:W-:Y:S02]  /*53f0*/  IMAD R3, R4, R30, R13 ;  /* 0x0000001e04037224 */ /* 0x001fe400078e020d */
[----:B------:R-:W-:Y:S02]  /*5400*/  @P0 IMAD R25, R24, R14, R21 ;  /* 0x0000000e18190224 */ /* 0x000fe400078e0215 */
[----:B------:R-:W-:Y:S02]  /*5410*/  IMAD R5, R3, R15, R10 ;  /* 0x0000000f03057224 */ /* 0x000fe400078e020a */
[----:B----4-:R-:W-:-:S02]  /*5420*/  IMAD R0, R0, R31, R25 ;  /* 0x0000001f00007224 */ /* 0x010fc400078e0219 */
[----:B------:R-:W-:-:S03]  /*5430*/  IMAD.MOV.U32 R4, RZ, RZ, 0x1 ;  /* 0x00000001ff047424 */ /* 0x000fc600078e00ff */
[----:B------:R-:W-:Y:S02]  /*5440*/  SEL R74, R5, R0, !P0 ;  /* 0x00000000054a7207 */ /* 0x000fe40004000000 */
[----:B------:R-:W-:Y:S02]  /*5450*/  PRMT R3, R4, 0x7610, R3 ;  /* 0x0000761004037816 */ /* 0x000fe40000000003 */
[----:B------:R-:W-:-:S07]  /*5460*/  SEL R0, R0, R5, !P0 ;  /* 0x0000000500007207 */ /* 0x000fce0004000000 */
.L_x_112:
[----:B------:R-:W-:Y:S01]  /*5470*/  LOP3.LUT P0, RZ, R3, 0xff, RZ, 0xc0, !PT ;  /* 0x000000ff03ff7812 */ /* 0x000fe2000780c0ff */
[----:B------:R-:W-:-:S12]  /*5480*/  IMAD.MOV.U32 R73, RZ, RZ, R0 ;  /* 0x000000ffff497224 */ /* 0x000fd800078e0000 */
[----:B------:R-:W-:Y:S05]  /*5490*/  @P0 BRA `(.L_x_115) ;  /* 0xffffffbc005c0947 */ /* 0x000fea000383ffff */
[----:B------:R-:W-:Y:S05]  /*54a0*/  EXIT ;  /* 0x000000000000794d */ /* 0x000fea0003800000 */
.L_x_4:
        /* <DEDUP_REMOVED lines=26> */
.L_x_117:
[--C-:B------:R-:W-:Y:S01]  /*5650*/  SHF.R.U64 R14, R12, R20, R13.reuse ;  /* 0x000000140c0e7219 */ /* 0x100fe2000000120d */
[----:B------:R-:W0:Y:S01]  /*5660*/  LDC R24, c[0x0][0x618] ;  /* 0x00018600ff187b82 */ /* 0x000e220000000800 */
[----:B------:R-:W-:Y:S01]  /*5670*/  I2FP.F32.U32 R8, R6 ;  /* 0x0000000600087245 */ /* 0x000fe20000201000 */
[----:B------:R-:W-:Y:S01]  /*5680*/  ULDC UR4, c[0x0][0x150] ;  /* 0x0000540000047ab9 */ /* 0x000fe20000000800 */
[----:B------:R-:W-:Y:S02]  /*5690*/  SHF.R.U32.HI R7, RZ, R20, R13 ;  /* 0x00000014ff077219 */ /* 0x000fe4000001160d */
[----:B------:R-:W-:Y:S01]  /*56a0*/  IADD3 R11, P0, RZ, -R14, RZ ;  /* 0x8000000eff0b7210 */ /* 0x000fe20007f1e0ff */
[----:B------:R-:W-:Y:S01]  /*56b0*/  FMUL R13, R8, UR4 ;  /* 0x00000004080d7c20 */ /* 0x000fe20008400000 */
[----:B------:R-:W-:Y:S01]  /*56c0*/  ULDC UR4, c[0x0][0x154] ;  /* 0x0000550000047ab9 */ /* 0x000fe20000000800 */
[----:B------:R-:W1:Y:S02]  /*56d0*/  LDC.64 R26, c[0x0][0x640] ;  /* 0x00019000ff1a7b82 */ /* 0x000e640000000a00 */
[----:B------:R-:W-:-:S02]  /*56e0*/  IMAD.X R7, RZ, RZ, ~R7, P0 ;  /* 0x000000ffff077224 */ /* 0x000fc400000e0e07 */
[----:B------:R-:W2:Y:S01]  /*56f0*/  F2I.U32.TRUNC.NTZ R13, R13 ;  /* 0x0000000d000d7305 */ /* 0x000ea2000020f000 */
[----:B------:R-:W-:-:S03]  /*5700*/  IMAD.WIDE.U32 R8, R11, R22, R16 ;  /* 0x000000160b087225 */ /* 0x000fc600078e0010 */
[----:B------:R-:W3:Y:S01]  /*5710*/  LDC R15, c[0x0][0x144] ;  /* 0x00005100ff0f7b82 */ /* 0x000ee20000000800 */
[----:B------:R-:W-:-:S04]  /*5720*/  IMAD R10, R7, R22, RZ ;  /* 0x00000016070a7224 */ /* 0x000fc800078e02ff */
[----:B------:R-:W-:Y:S02]  /*5730*/  IMAD R7, R11, R23, R10 ;  /* 0x000000170b077224 */ /* 0x000fe400078e020a */
[----:B------:R-:W-:Y:S01]  /*5740*/  IMAD.MOV.U32 R10, RZ, RZ, -0x1 ;  /* 0xffffffffff0a7424 */ /* 0x000fe200078e00ff */
[----:B------:R-:W4:Y:S01]  /*5750*/  LDC R20, c[0x0][0x608] ;  /* 0x00018200ff147b82 */ /* 0x000f220000000800 */
[----:B------:R-:W-:Y:S01]  /*5760*/  IMAD.IADD R7, R9, 0x1, R7 ;  /* 0x0000000109077824 */ /* 0x000fe200078e0207 */
[----:B------:R-:W-:-:S04]  /*5770*/  I2FP.F32.U32 R9, R3 ;  /* 0x0000000300097245 */ /* 0x000fc80000201000 */
[-C--:B0-----:R-:W-:Y:S01]  /*5780*/  SHF.R.U64 R12, R8, R24.reuse, R7 ;  /* 0x00000018080c7219 */ /* 0x081fe20000001207 */
[----:B--2---:R-:W-:Y:S01]  /*5790*/  IMAD.MOV R8, RZ, RZ, -R13 ;  /* 0x000000ffff087224 */ /* 0x004fe200078e0a0d */
[----:B------:R-:W0:Y:S01]  /*57a0*/  LDC R11, c[0x0][0x658] ;  /* 0x00019600ff0b7b82 */ /* 0x000e220000000800 */
[----:B-1----:R-:W-:Y:S01]  /*57b0*/  ISETP.NE.U32.AND P0, PT, R26, RZ, PT ;  /* 0x000000ff1a00720c */ /* 0x002fe20003f05070 */
[----:B------:R-:W-:Y:S01]  /*57c0*/  FMUL R9, R9, UR4 ;  /* 0x0000000409097c20 */ /* 0x000fe20008400000 */
[----:B------:R-:W-:Y:S02]  /*57d0*/  SHF.R.U32.HI R7, RZ, R24, R7 ;  /* 0x00000018ff077219 */ /* 0x000fe40000011607 */
[----:B------:R-:W-:-:S03]  /*57e0*/  ISETP.NE.AND.EX P0, PT, R27, RZ, PT, P0 ;  /* 0x000000ff1b00720c */ /* 0x000fc60003f05300 */
[----:B------:R-:W1:Y:S01]  /*57f0*/  LDC R22, c[0x0][0x148] ;  /* 0x00005200ff167b82 */ /* 0x000e620000000800 */
[----:B---3--:R-:W-:Y:S02]  /*5800*/  IMAD R23, R15, R8, R6 ;  /* 0x000000080f177224 */ /* 0x008fe400078e0206 */
[----:B------:R-:W-:-:S05]  /*5810*/  IMAD.MOV.U32 R8, RZ, RZ, 0x1 ;  /* 0x00000001ff087424 */ /* 0x000fca00078e00ff */
[----:B------:R-:W2:Y:S01]  /*5820*/  LDC R21, c[0x0][0x600] ;  /* 0x00018000ff157b82 */ /* 0x000ea20000000800 */
[-CC-:B----4-:R-:W-:Y:S02]  /*5830*/  SHF.R.U64 R15, R12, R20.reuse, R7.reuse ;  /* 0x000000140c0f7219 */ /* 0x190fe40000001207 */
[----:B------:R-:W-:Y:S02]  /*5840*/  SHF.R.U32.HI R6, RZ, R20, R7 ;  /* 0x00000014ff067219 */ /* 0x000fe40000011607 */
[----:B------:R3:W4:Y:S03]  /*5850*/  F2I.U32.TRUNC.NTZ R20, R9 ;  /* 0x0000000900147305 */ /* 0x000726000020f000 */
[----:B------:R-:W1:Y:S01]  /*5860*/  LDC R25, c[0x0][0x648] ;  /* 0x00019200ff197b82 */ /* 0x000e620000000800 */
[-C--:B0-----:R-:W-:Y:S02]  /*5870*/  SHF.R.U64 R19, R15, R11.reuse, R6 ;  /* 0x0000000b0f137219 */ /* 0x081fe40000001206 */
[----:B------:R-:W-:-:S02]  /*5880*/  SHF.L.U32 R10, R10, R11, RZ ;  /* 0x0000000b0a0a7219 */ /* 0x000fc400000006ff */
[-C--:B------:R-:W-:Y:S01]  /*5890*/  SHF.R.U32.HI R7, RZ, R11.reuse, R6 ;  /* 0x0000000bff077219 */ /* 0x080fe20000011606 */
[----:B------:R-:W-:Y:S01]  /*58a0*/  IMAD.MOV.U32 R6, RZ, RZ, R19 ;  /* 0x000000ffff067224 */ /* 0x000fe200078e0013 */
[----:B------:R-:W-:Y:S01]  /*58b0*/  SHF.L.U32 R24, R8, R11, RZ ;  /* 0x0000000b08187219 */ /* 0x000fe200000006ff */
[----:B------:R-:W0:Y:S01]  /*58c0*/  LDC R28, c[0x0][0x638] ;  /* 0x00018e00ff1c7b82 */ /* 0x000e220000000800 */
[----:B------:R-:W-:-:S07]  /*58d0*/  LOP3.LUT R30, RZ, R10, RZ, 0x33, !PT ;  /* 0x0000000aff1e7212 */ /* 0x000fce00078e33ff */
[----:B------:R-:W0:Y:S01]  /*58e0*/  LDC R29, c[0x0][0x610] ;  /* 0x00018400ff1d7b82 */ /* 0x000e220000000800 */
[----:B---34-:R-:W-:Y:S05]  /*58f0*/  @!P0 BRA `(.L_x_118) ;  /* 0x0000000000288947 */ /* 0x018fea0003800000 */
[----:B------:R-:W3:Y:S02]  /*5900*/  LDC R6, c[0x0][0x64c] ;  /* 0x00019300ff067b82 */ /* 0x000ee40000000800 */
[----:B---3--:R-:W-:-:S05]  /*5910*/  IADD3 R11, P0, R19, R6, RZ ;  /* 0x00000006130b7210 */ /* 0x008fca0007f1e0ff */
        /* <DEDUP_REMOVED lines=8> */
.L_x_118:
[----:B------:R-:W-:Y:S01]  /*59a0*/  ISETP.NE.AND P0, PT, R2, 0x1, PT ;  /* 0x000000010200780c */ /* 0x000fe20003f05270 */
[----:B--2---:R-:W-:Y:S01]  /*59b0*/  VIADD R9, R21, 0xffffffff ;  /* 0xffffffff15097836 */ /* 0x004fe20000000000 */
[----:B-1----:R-:W-:Y:S01]  /*59c0*/  SHF.R.U64 R7, R6, R25, R7 ;  /* 0x0000001906077219 */ /* 0x002fe20000001207 */
[----:B------:R-:W-:Y:S01]  /*59d0*/  IMAD.MOV R20, RZ, RZ, -R20 ;  /* 0x000000ffff147224 */ /* 0x000fe200078e0a14 */
[----:B------:R-:W-:Y:S02]  /*59e0*/  LOP3.LUT R6, R15, R30, RZ, 0xc0, !PT ;  /* 0x0000001e0f067212 */ /* 0x000fe400078ec0ff */
[----:B------:R-:W-:Y:S01]  /*59f0*/  LOP3.LUT R12, R12, R9, RZ, 0xc0, !PT ;  /* 0x000000090c0c7212 */ /* 0x000fe200078ec0ff */
[----:B------:R-:W-:Y:S02]  /*5a00*/  IMAD.MOV R8, RZ, RZ, -R7 ;  /* 0x000000ffff087224 */ /* 0x000fe400078e0a07 */
[----:B------:R-:W-:Y:S02]  /*5a10*/  IMAD R6, R24, R7, R6 ;  /* 0x0000000718067224 */ /* 0x000fe400078e0206 */
[----:B------:R-:W-:-:S02]  /*5a20*/  IMAD.MOV.U32 R9, RZ, RZ, 0x1 ;  /* 0x00000001ff097424 */ /* 0x000fc400078e00ff */
[----:B------:R-:W-:Y:S02]  /*5a30*/  @P0 IMAD R23, R22, R20, R3 ;  /* 0x0000001416170224 */ /* 0x000fe400078e0203 */
[----:B0-----:R-:W-:Y:S02]  /*5a40*/  IMAD R3, R8, R28, R19 ;  /* 0x0000001c08037224 */ /* 0x001fe400078e0213 */
[----:B------:R-:W-:Y:S02]  /*5a50*/  IMAD R13, R6, R29, R23 ;  /* 0x0000001d060d7224 */ /* 0x000fe400078e0217 */
[----:B------:R-:W-:Y:S02]  /*5a60*/  IMAD R6, R3, R21, R12 ;  /* 0x0000001503067224 */ /* 0x000fe400078e020c */
[----:B------:R-:W-:-:S03]  /*5a70*/  IMAD.MOV.U32 R8, RZ, RZ, R14 ;  /* 0x000000ffff087224 */ /* 0x000fc600078e000e */
[----:B------:R-:W-:Y:S02]  /*5a80*/  SEL R20, R6, R13, !P0 ;  /* 0x0000000d06147207 */ /* 0x000fe40004000000 */
[----:B------:R-:W-:-:S07]  /*5a90*/  SEL R13, R13, R6, !P0 ;  /* 0x000000060d0d7207 */ /* 0x000fce0004000000 */
.L_x_116:
[----:B------:R-:W-:-:S08]  /*5aa0*/  NOP ;  /* 0x0000000000007918 */ /* 0x000fd00000000000 */
[----:B------:R-:W0:-:S00]  /*5ab0*/  USETMAXREG.DEALLOC.CTAPOOL 0x28 ;  /* 0x00000028000079c8 */ /* 0x000e0000080e0500 */
[----:B0-----:R-:W-:-:S13]  /*5ac0*/  ISETP.NE.AND P0, PT, R0, RZ, PT ;  /* 0x000000ff0000720c */ /* 0x001fda0003f05270 */
[----:B------:R-:W-:Y:S05]  /*5ad0*/  @P0 EXIT ;  /* 0x000000000000094d */ /* 0x000fea0003800000 */
[----:B------:R-:W-:Y:S01]  /*5ae0*/  LOP3.LUT P0, RZ, R9, 0xff, RZ, 0xc0, !PT ;  /* 0x000000ff09ff7812 */ /* 0x000fe2000780c0ff */
[----:B------:R-:W-:Y:S02]  /*5af0*/  IMAD.MOV.U32 R0, RZ, RZ, 0x1 ;  /* 0x00000001ff007424 */ /* 0x000fe400078e00ff */
[----:B------:R-:W-:-:S10]  /*5b00*/  IMAD.MOV.U32 R3, RZ, RZ, RZ ;  /* 0x000000ffff037224 */ /* 0x000fd400078e00ff */
[----:B------:R-:W-:Y:S05]  /*5b10*/  @!P0 BRA `(.L_x_119) ;  /* 0x0000000c001c8947 */ /* 0x000fea0003800000 */
[----:B------:R-:W0:Y:S01]  /*5b20*/  LDC R0, c[0x0][0x28c] ;  /* 0x0000a300ff007b82 */ /* 0x000e220000000800 */
[----:B------:R-:W-:Y:S01]  /*5b30*/  LOP3.LUT P0, RZ, R4, 0x1f, RZ, 0xc0, !PT ;  /* 0x0000001f04ff7812 */ /* 0x000fe2000780c0ff */
[----:B------:R-:W-:Y:S01]  /*5b40*/  ULDC UR5, c[0x0][0x658] ;  /* 0x0001960000057ab9 */ /* 0x000fe20000000800 */
[----:B------:R-:W-:Y:S01]  /*5b50*/  UMOV UR6, 0xffffffff ;  /* 0xffffffff00067882 */ /* 0x000fe20000000000 */
[----:B------:R-:W-:Y:S01]  /*5b60*/  BSSY B0, `(.L_x_119) ;  /* 0x00000c2000007945 */ /* 0x000fe20003800000 */
[----:B------:R-:W-:Y:S01]  /*5b70*/  USHF.L.U32 UR6, UR6, UR5, URZ ;  /* 0x0000000506067299 */ /* 0x000fe2000800063f */
[C---:B------:R-:W-:Y:S01]  /*5b80*/  ISETP.NE.AND P2, PT, R5.reuse, RZ, PT ;  /* 0x000000ff0500720c */ /* 0x040fe20003f45270 */
[----:B------:R-:W-:Y:S01]  /*5b90*/  IMAD.MOV.U32 R11, RZ, RZ, 0x1 ;  /* 0x00000001ff0b7424 */ /* 0x000fe200078e00ff */
[----:B------:R-:W-:Y:S01]  /*5ba0*/  ISETP.NE.OR P0, PT, R5, RZ, !P0 ;  /* 0x000000ff0500720c */ /* 0x000fe20004705670 */
[----:B------:R-:W-:Y:S01]  /*5bb0*/  ULDC UR4, c[0x0][0x600] ;  /* 0x0001800000047ab9 */ /* 0x000fe20000000800 */
[----:B------:R-:W-:Y:S01]  /*5bc0*/  LOP3.LUT R19, R18, 0x2, RZ, 0xfc, !PT ;  /* 0x0000000212137812 */ /* 0x000fe200078efcff */
[----:B------:R-:W-:Y:S01]  /*5bd0*/  UMOV UR7, 0x1 ;  /* 0x0000000100077882 */ /* 0x000fe20000000000 */
[----:B------:R-:W-:-:S02]  /*5be0*/  UIADD3 UR15, UR4, -0x1, URZ ;  /* 0xffffffff040f7890 */ /* 0x000fc4000fffe03f */
[----:B------:R-:W-:Y:S02]  /*5bf0*/  USHF.L.U32 UR17, UR7, UR5, URZ ;  /* 0x0000000507117299 */ /* 0x000fe4000800063f */
[----:B------:R-:W-:Y:S01]  /*5c00*/  ULOP3.LUT UR16, URZ, UR6, URZ, 0x33, !UPT ;  /* 0x000000063f107292 */ /* 0x000fe2000f8e333f */
[----:B------:R-:W-:Y:S01]  /*5c10*/  ULDC.64 UR20, c[0x0][0x198] ;  /* 0x0000660000147ab9 */ /* 0x000fe20000000a00 */
[----:B0-----:R-:W-:-:S05]  /*5c20*/  VIADD R0, R0, 0x7f ;  /* 0x0000007f00007836 */ /* 0x001fca0000000000 */
[----:B------:R-:W-:-:S04]  /*5c30*/  SHF.R.S32.HI R3, RZ, 0x1f, R0 ;  /* 0x0000001fff037819 */ /* 0x000fc80000011400 */
[----:B------:R-:W-:Y:S01]  /*5c40*/  LEA.HI R3, R3, R0, RZ, 0x7 ;  /* 0x0000000003037211 */ /* 0x000fe200078f38ff */
[----:B------:R-:W-:-:S03]  /*5c50*/  IMAD.MOV.U32 R0, RZ, RZ, 0x1 ;  /* 0x00000001ff007424 */ /* 0x000fc600078e00ff */
[----:B------:R-:W-:Y:S01]  /*5c60*/  SHF.R.S32.HI R12, RZ, 0x7, R3 ;  /* 0x00000007ff0c7819 */ /* 0x000fe20000011403 */
[----:B------:R-:W-:-:S04]  /*5c70*/  IMAD.MOV.U32 R3, RZ, RZ, RZ ;  /* 0x000000ffff037224 */ /* 0x000fc800078e00ff */
[----:B------:R-:W-:-:S07]  /*5c80*/  VIADD R10, R12, 0x1 ;  /* 0x000000010c0a7836 */ /* 0x000fce0000000000 */
.L_x_131:
[----:B------:R-:W-:-:S03]  /*5c90*/  UMOV UR4, 0xffffffff ;  /* 0xffffffff00047882 */ /* 0x000fc60000000000 */
[----:B------:R-:W-:Y:S05]  /*5ca0*/  BRA.DIV UR4, `(.L_x_120) ;  /* 0x0000001204307947 */ /* 0x000fea000b800000 */
[----:B------:R-:W-:-:S13]  /*5cb0*/  ELECT P6, URZ, PT ;  /* 0x00000000003f782f */ /* 0x000fda00038c0000 */
.L_x_146:
[----:B------:R-:W0:Y:S01]  /*5cc0*/  LDC R4, c[0x0][0x28c] ;  /* 0x0000a300ff047b82 */ /* 0x000e220000000800 */
[----:B------:R-:W-:Y:S01]  /*5cd0*/  BSSY B1, `(.L_x_121) ;  /* 0x0000037000017945 */ /* 0x000fe20003800000 */
[----:B0-----:R-:W-:-:S13]  /*5ce0*/  ISETP.LT.OR P6, PT, R4, 0x1, !P6 ;  /* 0x000000010400780c */ /* 0x001fda00077c1670 */
[----:B------:R-:W-:Y:S05]  /*5cf0*/  @P6 BRA `(.L_x_122) ;  /* 0x0000000000d06947 */ /* 0x000fea0003800000 */
[----:B------:R-:W-:Y:S02]  /*5d00*/  IMAD R20, R20, 0x50, RZ ;  /* 0x0000005014147824 */ /* 0x000fe400078e02ff */
[----:B------:R-:W-:Y:S02]  /*5d10*/  IMAD.SHL.U32 R13, R13, 0x80, RZ ;  /* 0x000000800d0d7824 */ /* 0x000fe400078e00ff */
[----:B------:R-:W-:Y:S02]  /*5d20*/  IMAD.MOV.U32 R21, RZ, RZ, RZ ;  /* 0x000000ffff157224 */ /* 0x000fe400078e00ff */
[----:B------:R-:W-:Y:S02]  /*5d30*/  IMAD.MOV.U32 R4, RZ, RZ, R10 ;  /* 0x000000ffff047224 */ /* 0x000fe400078e000a */
[----:B------:R-:W-:Y:S02]  /*5d40*/  IMAD.MOV.U32 R5, RZ, RZ, R0 ;  /* 0x000000ffff057224 */ /* 0x000fe400078e0000 */
[----:B------:R-:W-:-:S07]  /*5d50*/  IMAD.MOV.U32 R6, RZ, RZ, R3 ;  /* 0x000000ffff067224 */ /* 0x000fce00078e0003 */
.L_x_126:
[----:B------:R-:W0:Y:S01]  /*5d60*/  S2R R14, SR_CgaCtaId ;  /* 0x00000000000e7919 */ /* 0x000e220000008800 */
[----:B------:R-:W-:Y:S01]  /*5d70*/  MOV R7, 0x400 ;  /* 0x0000040000077802 */ /* 0x000fe20000000f00 */
[----:B------:R-:W1:Y:S03]  /*5d80*/  @!P2 LDC R9, c[0x0][0x500] ;  /* 0x00014000ff09ab82 */ /* 0x000e660000000800 */
[----:B0-----:R-:W-:Y:S02]  /*5d90*/  LEA R15, R14, R7, 0x18 ;  /* 0x000000070e0f7211 */ /* 0x001fe400078ec0ff */
[----:B------:R-:W-:-:S03]  /*5da0*/  SHF.L.U32 R7, R5, 0x1f, RZ ;  /* 0x0000001f05077819 */ /* 0x000fc600000006ff */
[----:B------:R-:W-:-:S04]  /*5db0*/  IMAD R14, R6, 0x8, R15 ;  /* 0x00000008060e7824 */ /* 0x000fc800078e020f */
[----:B------:R-:W0:Y:S02]  /*5dc0*/  SYNCS.PHASECHK.TRANS64.TRYWAIT P1, [R14+URZ+0x40], R7 ;  /* 0x000040070e0075a7 */ /* 0x000e24000802017f */
[----:B01----:R-:W-:Y:S05]  /*5dd0*/  @!P1 BRA `(.L_x_123) ;  /* 0x0000001000049947 */ /* 0x003fea0003800000 */
.L_x_147:
[----:B0-----:R-:W-:Y:S01]  /*5de0*/  PRMT R7, R19, 0x9910, RZ ;  /* 0x0000991013077816 */ /* 0x001fe200000000ff */
[----:B------:R0:W-:Y:S03]  /*5df0*/  @!P2 SYNCS.ARRIVE.TRANS64 RZ, [R14+URZ], R9 ;  /* 0x000000090effa9a7 */ /* 0x0001e6000800003f */
[----:B------:R-:W-:-:S13]  /*5e00*/  ISETP.NE.AND P1, PT, R7, 0x2, PT ;  /* 0x000000020700780c */ /* 0x000fda0003f25270 */
[----:B0-----:R-:W-:Y:S05]  /*5e10*/  @P1 BRA `(.L_x_124) ;  /* 0x0000000000041947 */ /* 0x001fea0003800000 */
[----:B------:R-:W-:Y:S01]  /*5e20*/  BPT.TRAP 0x1 ;  /* 0x000000040000795c */ /* 0x000fe20000300000 */
.L_x_124:
[----:B------:R-:W-:Y:S05]  /*5e30*/  @P0 BRA `(.L_x_125) ;  /* 0x0000000000040947 */ /* 0x000fea0003800000 */
[----:B------:R-:W-:Y:S01]  /*5e40*/  BPT.TRAP 0x1 ;  /* 0x000000040000795c */ /* 0x000fe20000300000 */
.L_x_125:
[--C-:B------:R-:W-:Y:S01]  /*5e50*/  IMAD R7, R6, 0x4000, R15.reuse ;  /* 0x0000400006077824 */ /* 0x100fe200078e020f */
[----:B------:R-:W-:Y:S01]  /*5e60*/  R2UR UR9, R14 ;  /* 0x000000000e0972ca */ /* 0x000fe200000e0000 */
[----:B------:R-:W-:Y:S01]  /*5e70*/  IMAD R15, R6, 0x2800, R15 ;  /* 0x00002800060f7824 */ /* 0x000fe200078e020f */
[----:B------:R-:W-:Y:S01]  /*5e80*/  UIADD3 UR4, UP0, UR20, 0xf0, URZ ;  /* 0x000000f014047890 */ /* 0x000fe2000ff1e03f */
[----:B------:R-:W-:Y:S01]  /*5e90*/  VIADD R4, R4, 0xffffffff ;  /* 0xffffffff04047836 */ /* 0x000fe20000000000 */
[----:B------:R-:W-:Y:S01]  /*5ea0*/  R2UR UR5, R7 ;  /* 0x00000000070572ca */ /* 0x000fe200000e0000 */
[----:B------:R-:W-:Y:S01]  /*5eb0*/  UIADD3 UR22, UP1, UR20, 0x1f0, URZ ;  /* 0x000001f014167890 */ /* 0x000fe2000ff3e03f */
[----:B------:R-:W-:Y:S01]  /*5ec0*/  R2UR UR8, R15 ;  /* 0x000000000f0872ca */ /* 0x000fe200000e0000 */
[----:B------:R-:W-:Y:S01]  /*5ed0*/  VIADD R6, R6, 0x1 ;  /* 0x0000000106067836 */ /* 0x000fe20000000000 */
[----:B------:R-:W-:Y:S01]  /*5ee0*/  R2UR UR11, R13 ;  /* 0x000000000d0b72ca */ /* 0x000fe200000e0000 */
[----:B------:R-:W-:Y:S01]  /*5ef0*/  UIADD3.X UR23, URZ, UR21, URZ, UP1, !UPT ;  /* 0x000000153f177290 */ /* 0x000fe20008ffe43f */
[C---:B------:R-:W-:Y:S01]  /*5f00*/  R2UR UR10, R21.reuse ;  /* 0x00000000150a72ca */ /* 0x040fe200000e0000 */
[----:B------:R-:W-:Y:S01]  /*5f10*/  UMOV UR6, 0x0 ;  /* 0x0000000000067882 */ /* 0x000fe20000000000 */
[----:B------:R-:W-:Y:S01]  /*5f20*/  R2UR UR12, R8 ;  /* 0x00000000080c72ca */ /* 0x000fe200000e0000 */
[----:B------:R-:W-:Y:S01]  /*5f30*/  UMOV UR7, 0x10000000 ;  /* 0x1000000000077882 */ /* 0x000fe20000000000 */
[----:B------:R-:W-:Y:S01]  /*5f40*/  R2UR UR18, R20 ;  /* 0x00000000141272ca */ /* 0x000fe200000e0000 */
[----:B------:R-:W-:Y:S01]  /*5f50*/  VIADD R21, R21, 0x80 ;  /* 0x0000008015157836 */ /* 0x000fe20000000000 */
[----:B------:R-:W-:Y:S01]  /*5f60*/  ISETP.GT.AND P3, PT, R4, 0x1, PT ;  /* 0x000000010400780c */ /* 0x000fe20003f64270 */
[----:B------:R-:W-:Y:S01]  /*5f70*/  UIADD3 UR13, UR5, 0x180, URZ ;  /* 0x00000180050d7890 */ /* 0x000fe2000fffe03f */
[----:B------:R-:W-:Y:S01]  /*5f80*/  ISETP.NE.AND P1, PT, R6, 0x8, PT ;  /* 0x000000080600780c */ /* 0x000fe20003f25270 */
[----:B------:R-:W-:-:S02]  /*5f90*/  UIADD3.X UR5, URZ, UR21, URZ, UP0, !UPT ;  /* 0x000000153f057290 */ /* 0x000fc400087fe43f */
[----:B------:R-:W-:Y:S01]  /*5fa0*/  UIADD3 UR14, UR8, 0x20180, URZ ;  /* 0x00020180080e7890 */ /* 0x000fe2000fffe03f */
[----:B------:R-:W-:Y:S02]  /*5fb0*/  SEL R14, RZ, 0x1, P1 ;  /* 0x00000001ff0e7807 */ /* 0x000fe40000800000 */
[----:B------:R-:W-:Y:S01]  /*5fc0*/  UMOV UR8, UR13 ;  /* 0x0000000d00087c82 */ /* 0x000fe20008000000 */
[----:B------:R-:W-:Y:S02]  /*5fd0*/  SEL R6, R6, RZ, P1 ;  /* 0x000000ff06067207 */ /* 0x000fe40000800000 */
[----:B------:R-:W-:Y:S01]  /*5fe0*/  LOP3.LUT R5, R5, R14, RZ, 0x3c, !PT ;  /* 0x0000000e05057212 */ /* 0x000fe200078e3cff */
[----:B------:R0:W-:Y:S02]  /*5ff0*/  UTMALDG.3D [UR8], [UR4], desc[UR6] ;  /* 0x00000608040075b4 */ /* 0x0001e40008011000 */
[----:B0-----:R-:W-:Y:S01]  /*6000*/  UMOV UR8, UR14 ;  /* 0x0000000e00087c82 */ /* 0x001fe20008000000 */
[----:B------:R-:W-:-:S02]  /*6010*/  UMOV UR11, UR18 ;  /* 0x00000012000b7c82 */ /* 0x000fc40008000000 */
[----:B------:R0:W-:Y:S02]  /*6020*/  UTMALDG.3D [UR8], [UR22], desc[UR6] ;  /* 0x00000608160075b4 */ /* 0x0001e40008011000 */
[----:B0-----:R-:W-:Y:S05]  /*6030*/  @P3 BRA `(.L_x_126) ;  /* 0xfffffffc00483947 */ /* 0x001fea000383ffff */
.L_x_122:
[----:B------:R-:W-:Y:S05]  /*6040*/  BSYNC B1 ;  /* 0x0000000000017941 */ /* 0x000fea0003800000 */
.L_x_121:
[----:B------:R-:W-:Y:S01]  /*6050*/  LOP3.LUT P3, RZ, R11, 0xff, RZ, 0xc0, !PT ;  /* 0x000000ff0bff7812 */ /* 0x000fe2000786c0ff */
[----:B------:R-:W-:Y:S01]  /*6060*/  IMAD.IADD R3, R12, 0x1, R3 ;  /* 0x000000010c037824 */ /* 0x000fe200078e0203 */
[----:B------:R-:W-:Y:S01]  /*6070*/  IADD3 R16, P4, R16, UR36, RZ ;  /* 0x0000002410107c10 */ /* 0x000fe2000ff9e0ff */
[----:B------:R-:W-:Y:S01]  /*6080*/  ULDC.64 UR4, c[0x0][0x650] ;  /* 0x0001940000047ab9 */ /* 0x000fe20000000a00 */
[----:B------:R-:W-:Y:S01]  /*6090*/  BSSY B1, `(.L_x_127) ;  /* 0x000006c000017945 */ /* 0x000fe20003800000 */
[----:B------:R-:W-:Y:S01]  /*60a0*/  IMAD.MOV.U32 R13, RZ, RZ, -0x1 ;  /* 0xffffffffff0d7424 */ /* 0x000fe200078e00ff */
[----:B------:R-:W-:Y:S01]  /*60b0*/  ISETP.GT.U32.AND P1, PT, R3, 0x7, PT ;  /* 0x000000070300780c */ /* 0x000fe20003f24070 */
[----:B------:R-:W-:Y:S01]  /*60c0*/  IMAD.MOV.U32 R20, RZ, RZ, -0x1 ;  /* 0xffffffffff147424 */ /* 0x000fe200078e00ff */
[----:B------:R-:W-:Y:S01]  /*60d0*/  SHF.R.U32.HI R4, RZ, 0x3, R3 ;  /* 0x00000003ff047819 */ /* 0x000fe20000011603 */
[----:B------:R-:W-:Y:S01]  /*60e0*/  IMAD.MOV.U32 R8, RZ, RZ, -0x1 ;  /* 0xffffffffff087424 */ /* 0x000fe200078e00ff */
[----:B------:R-:W-:-:S02]  /*60f0*/  ISETP.LT.U32.AND P1, PT, R12, 0x8, P1 ;  /* 0x000000080c00780c */ /* 0x000fc40000f21070 */
[----:B------:R-:W-:Y:S01]  /*6100*/  IADD3.X R17, R17, UR42, RZ, P4, !PT ;  /* 0x0000002a11117c10 */ /* 0x000fe2000a7fe4ff */
[----:B------:R-:W0:Y:S01]  /*6110*/  @P3 S2R R6, SR_CgaCtaId ;  /* 0x0000000000063919 */ /* 0x000e220000008800 */
[----:B------:R-:W-:Y:S02]  /*6120*/  @P3 MOV R5, 0x400 ;  /* 0x0000040000053802 */ /* 0x000fe40000000f00 */
[----:B------:R-:W-:Y:S02]  /*6130*/  ISETP.GE.U32.AND P4, PT, R16, UR4, PT ;  /* 0x0000000410007c0c */ /* 0x000fe4000bf86070 */
[----:B------:R-:W-:Y:S02]  /*6140*/  LOP3.LUT R4, R4, 0x1, RZ, 0xc0, !PT ;  /* 0x0000000104047812 */ /* 0x000fe400078ec0ff */
[----:B------:R-:W-:Y:S02]  /*6150*/  LOP3.LUT R3, R3, 0x7, RZ, 0xc0, !PT ;  /* 0x0000000703037812 */ /* 0x000fe400078ec0ff */
[----:B------:R-:W-:-:S02]  /*6160*/  PRMT R11, RZ, 0x7610, R11 ;  /* 0x00007610ff0b7816 */ /* 0x000fc4000000000b */
[----:B0-----:R-:W-:-:S04]  /*6170*/  @P3 LEA R5, R6, R5, 0x18 ;  /* 0x0000000506053211 */ /* 0x001fc800078ec0ff */
[----:B------:R0:W-:Y:S01]  /*6180*/  @P3 SYNCS.ARRIVE.TRANS64.A1T0 RZ, [R5+URZ+0x98], RZ ;  /* 0x000098ff05ff39a7 */ /* 0x0001e2000810003f */
[----:B------:R-:W-:-:S04]  /*6190*/  ISETP.NE.U32.AND P3, PT, R4, 0x1, PT ;  /* 0x000000010400780c */ /* 0x000fc80003f65070 */
[----:B------:R-:W-:Y:S02]  /*61a0*/  ISETP.GT.U32.AND P3, PT, R12, 0x7, !P3 ;  /* 0x000000070c00780c */ /* 0x000fe40005f64070 */
[----:B0-----:R-:W-:Y:S02]  /*61b0*/  SEL R5, RZ, 0x1, !P1 ;  /* 0x00000001ff057807 */ /* 0x001fe40004800000 */
[----:B------:R-:W-:Y:S02]  /*61c0*/  ISETP.GE.U32.AND.EX P1, PT, R17, UR5, PT, P4 ;  /* 0x0000000511007c0c */ /* 0x000fe4000bf26140 */
[----:B------:R-:W-:-:S04]  /*61d0*/  SEL R4, RZ, 0x1, !P3 ;  /* 0x00000001ff047807 */ /* 0x000fc80005800000 */
[----:B------:R-:W-:Y:S02]  /*61e0*/  LOP3.LUT R0, R4, R0, R5, 0x96, !PT ;  /* 0x0000000004007212 */ /* 0x000fe400078e9605 */
[----:B------:R-:W-:-:S05]  /*61f0*/  PRMT R4, RZ, 0x7610, R4 ;  /* 0x00007610ff047816 */ /* 0x000fca0000000004 */
[----:B------:R-:W-:Y:S05]  /*6200*/  @P1 BRA `(.L_x_128) ;  /* 0x0000000400501947 */ /* 0x000fea0003800000 */
[----:B------:R-:W-:Y:S01]  /*6210*/  ULDC.64 UR4, c[0x0][0x628] ;  /* 0x00018a0000047ab9 */ /* 0x000fe20000000a00 */
[----:B------:R-:W0:Y:S01]  /*6220*/  S2R R14, SR_CTAID.X ;  /* 0x00000000000e7919 */ /* 0x000e220000002500 */
[----:B------:R-:W-:Y:S01]  /*6230*/  ISETP.NE.U32.AND P1, PT, RZ, UR4, PT ;  /* 0x00000004ff007c0c */ /* 0x000fe2000bf25070 */
[----:B------:R-:W-:Y:S01]  /*6240*/  ULDC UR7, c[0x0][0x630] ;  /* 0x00018c0000077ab9 */ /* 0x000fe20000000800 */
[----:B------:R-:W-:Y:S01]  /*6250*/  IMAD.MOV.U32 R4, RZ, RZ, R16 ;  /* 0x000000ffff047224 */ /* 0x000fe200078e0010 */
[----:B------:R-:W1:Y:S01]  /*6260*/  S2R R13, SR_CTAID.Y ;  /* 0x00000000000d7919 */ /* 0x000e620000002600 */
[----:B------:R-:W-:Y:S01]  /*6270*/  ISETP.NE.AND.EX P1, PT, RZ, UR5, PT, P1 ;  /* 0x00000005ff007c0c */ /* 0x000fe2000bf25310 */
[----:B------:R-:W-:-:S12]  /*6280*/  IMAD.MOV.U32 R5, RZ, RZ, R17 ;  /* 0x000000ffff057224 */ /* 0x000fd800078e0011 */
[----:B------:R-:W-:Y:S05]  /*6290*/  @!P1 BRA `(.L_x_129) ;  /* 0x0000000000289947 */ /* 0x000fea0003800000 */
[----:B------:R-:W-:Y:S02]  /*62a0*/  ULDC UR6, c[0x0][0x634] ;  /* 0x00018d0000067ab9 */ /* 0x000fe40000000800 */
[----:B------:R-:W-:-:S05]  /*62b0*/  IADD3 R9, P1, R16, UR6, RZ ;  /* 0x0000000610097c10 */ /* 0x000fca000ff3e0ff */
[----:B------:R-:W-:-:S04]  /*62c0*/  IMAD.X R15, RZ, RZ, R17, P1 ;  /* 0x000000ffff0f7224 */ /* 0x000fc800008e0611 */
[----:B------:R-:W-:-:S04]  /*62d0*/  IMAD.WIDE.U32 R6, R15, UR4, RZ ;  /* 0x000000040f067c25 */ /* 0x000fc8000f8e00ff */
[----:B------:R-:W-:-:S04]  /*62e0*/  IMAD.WIDE.U32 R6, P1, R9, UR5, R6 ;  /* 0x0000000509067c25 */ /* 0x000fc8000f820006 */
[----:B------:R-:W-:-:S04]  /*62f0*/  IMAD.WIDE.U32 R8, R9, UR4, RZ ;  /* 0x0000000409087c25 */ /* 0x000fc8000f8e00ff */
[----:B------:R-:W-:Y:S01]  /*6300*/  IMAD.X R5, RZ, RZ, RZ, P1 ;  /* 0x000000ffff057224 */ /* 0x000fe200008e06ff */
[----:B------:R-:W-:Y:S01]  /*6310*/  IADD3 RZ, P1, R9, R6, RZ ;  /* 0x0000000609ff7210 */ /* 0x000fe20007f3e0ff */
[----:B------:R-:W-:-:S04]  /*6320*/  IMAD.MOV.U32 R4, RZ, RZ, R7 ;  /* 0x000000ffff047224 */ /* 0x000fc800078e0007 */
[----:B------:R-:W-:-:S08]  /*6330*/  IMAD.WIDE.U32.X R4, R15, UR5, R4, P1 ;  /* 0x000000050f047c25 */ /* 0x000fd000088e0404 */
.L_x_129:
[--C-:B------:R-:W-:Y:S01]  /*6340*/  SHF.R.U64 R8, R4, UR7, R5.reuse ;  /* 0x0000000704087c19 */ /* 0x100fe20008001205 */
[----:B------:R-:W-:Y:S01]  /*6350*/  ULDC.64 UR4, c[0x0][0x620] ;  /* 0x0001880000047ab9 */ /* 0x000fe20000000a00 */
[----:B------:R-:W-:Y:S01]  /*6360*/  SHF.R.U32.HI R4, RZ, UR7, R5 ;  /* 0x00000007ff047c19 */ /* 0x000fe20008011605 */
[----:B------:R-:W2:Y:S01]  /*6370*/  LDC R25, c[0x0][0x144] ;  /* 0x00005100ff197b82 */ /* 0x000ea20000000800 */
[----:B------:R-:W-:Y:S01]  /*6380*/  IADD3 R7, P1, RZ, -R8, RZ ;  /* 0x80000008ff077210 */ /* 0x000fe20007f3e0ff */
[----:B------:R-:W-:Y:S01]  /*6390*/  ULDC.64 UR8, c[0x0][0x640] ;  /* 0x0001900000087ab9 */ /* 0x000fe20000000a00 */
[----:B0-----:R-:W-:Y:S01]  /*63a0*/  I2FP.F32.U32 R9, R14 ;  /* 0x0000000e00097245 */ /* 0x001fe20000201000 */
[----:B------:R-:W-:Y:S02]  /*63b0*/  ULDC UR6, c[0x0][0x608] ;  /* 0x0001820000067ab9 */ /* 0x000fe40000000800 */
[----:B------:R-:W-:Y:S01]  /*63c0*/  IMAD.X R4, RZ, RZ, ~R4, P1 ;  /* 0x000000ffff047224 */ /* 0x000fe200008e0e04 */
[----:B------:R-:W-:Y:S01]  /*63d0*/  ISETP.NE.U32.AND P1, PT, RZ, UR8, PT ;  /* 0x00000008ff007c0c */ /* 0x000fe2000bf25070 */
[----:B------:R-:W0:Y:S02]  /*63e0*/  LDC R20, c[0x0][0x148] ;  /* 0x00005200ff147b82 */ /* 0x000e240000000800 */
[----:B------:R-:W-:Y:S01]  /*63f0*/  IMAD R6, R4, UR4, RZ ;  /* 0x0000000404067c24 */ /* 0x000fe2000f8e02ff */
[----:B------:R-:W-:Y:S01]  /*6400*/  ISETP.NE.AND.EX P1, PT, RZ, UR9, PT, P1 ;  /* 0x00000009ff007c0c */ /* 0x000fe2000bf25310 */
[----:B------:R-:W-:Y:S01]  /*6410*/  IMAD.WIDE.U32 R4, R7, UR4, R16 ;  /* 0x0000000407047c25 */ /* 0x000fe2000f8e0010 */
[----:B------:R-:W-:-:S03]  /*6420*/  ULDC UR4, c[0x0][0x150] ;  /* 0x0000540000047ab9 */ /* 0x000fc60000000800 */
[----:B------:R-:W-:Y:S02]  /*6430*/  IMAD R7, R7, UR5, R6 ;  /* 0x0000000507077c24 */ /* 0x000fe4000f8e0206 */
[----:B------:R-:W-:Y:S01]  /*6440*/  FMUL R6, R9, UR4 ;  /* 0x0000000409067c20 */ /* 0x000fe20008400000 */
[----:B------:R-:W-:Y:S01]  /*6450*/  ULDC UR4, c[0x0][0x618] ;  /* 0x0001860000047ab9 */ /* 0x000fe20000000800 */
[----:B------:R-:W-:Y:S01]  /*6460*/  ULDC UR5, c[0x0][0x154] ;  /* 0x0000550000057ab9 */ /* 0x000fe20000000800 */
[----:B------:R-:W-:-:S03]  /*6470*/  IMAD.IADD R5, R5, 0x1, R7 ;  /* 0x0000000105057824 */ /* 0x000fc600078e0207 */
[----:B------:R-:W3:Y:S02]  /*6480*/  F2I.U32.TRUNC.NTZ R6, R6 ;  /* 0x0000000600067305 */ /* 0x000ee4000020f000 */
[----:B------:R-:W-:Y:S02]  /*6490*/  SHF.R.U64 R9, R4, UR4, R5 ;  /* 0x0000000404097c19 */ /* 0x000fe40008001205 */
[----:B-1----:R-:W-:-:S05]  /*64a0*/  I2FP.F32.U32 R4, R13 ;  /* 0x0000000d00047245 */ /* 0x002fca0000201000 */
[----:B------:R-:W-:Y:S01]  /*64b0*/  FMUL R22, R4, UR5 ;  /* 0x0000000504167c20 */ /* 0x000fe20008400000 */
[----:B------:R-:W-:Y:S01]  /*64c0*/  SHF.R.U32.HI R4, RZ, UR4, R5 ;  /* 0x00000004ff047c19 */ /* 0x000fe20008011605 */
[----:B------:R-:W-:-:S03]  /*64d0*/  ULDC UR4, c[0x0][0x658] ;  /* 0x0001960000047ab9 */ /* 0x000fc60000000800 */
[--C-:B------:R-:W-:Y:S01]  /*64e0*/  SHF.R.U64 R21, R9, UR6, R4.reuse ;  /* 0x0000000609157c19 */ /* 0x100fe20008001204 */
[----:B------:R-:W1:Y:S01]  /*64f0*/  F2I.U32.TRUNC.NTZ R22, R22 ;  /* 0x0000001600167305 */ /* 0x000e62000020f000 */
[----:B------:R-:W-:Y:S01]  /*6500*/  SHF.R.U32.HI R4, RZ, UR6, R4 ;  /* 0x00000006ff047c19 */ /* 0x000fe20008011604 */
[----:B---3--:R-:W-:-:S03]  /*6510*/  IMAD.MOV R6, RZ, RZ, -R6 ;  /* 0x000000ffff067224 */ /* 0x008fc600078e0a06 */
[----:B------:R-:W-:Y:S01]  /*6520*/  SHF.R.U64 R15, R21, UR4, R4 ;  /* 0x00000004150f7c19 */ /* 0x000fe20008001204 */
[----:B--2---:R-:W-:Y:S01]  /*6530*/  IMAD R14, R25, R6, R14 ;  /* 0x00000006190e7224 */ /* 0x004fe200078e020e */
[----:B------:R-:W-:-:S03]  /*6540*/  SHF.R.U32.HI R23, RZ, UR4, R4 ;  /* 0x00000004ff177c19 */ /* 0x000fc60008011604 */
[----:B------:R-:W-:Y:S02]  /*6550*/  IMAD.MOV.U32 R4, RZ, RZ, R15 ;  /* 0x000000ffff047224 */ /* 0x000fe400078e000f */
[----:B------:R-:W-:Y:S01]  /*6560*/  IMAD.MOV.U32 R5, RZ, RZ, R23 ;  /* 0x000000ffff057224 */ /* 0x000fe200078e0017 */
[----:B-1----:R-:W-:Y:S06]  /*6570*/  @!P1 BRA `(.L_x_130) ;  /* 0x0000000000289947 */ /* 0x002fec0003800000 */
[----:B------:R-:W-:Y:S02]  /*6580*/  ULDC UR4, c[0x0][0x64c] ;  /* 0x0001930000047ab9 */ /* 0x000fe40000000800 */
[----:B------:R-:W-:-:S05]  /*6590*/  IADD3 R5, P1, R15, UR4, RZ ;  /* 0x000000040f057c10 */ /* 0x000fca000ff3e0ff */
[----:B------:R-:W-:-:S04]  /*65a0*/  IMAD.X R23, RZ, RZ, R23, P1 ;  /* 0x000000ffff177224 */ /* 0x000fc800008e0617 */
[----:B------:R-:W-:-:S04]  /*65b0*/  IMAD.WIDE.U32 R6, R23, UR8, RZ ;  /* 0x0000000817067c25 */ /* 0x000fc8000f8e00ff */
[----:B------:R-:W-:-:S04]  /*65c0*/  IMAD.WIDE.U32 R6, P1, R5, UR9, R6 ;  /* 0x0000000905067c25 */ /* 0x000fc8000f820006 */
[----:B------:R-:W-:-:S04]  /*65d0*/  IMAD.WIDE.U32 R4, R5, UR8, RZ ;  /* 0x0000000805047c25 */ /* 0x000fc8000f8e00ff */
[----:B------:R-:W-:Y:S01]  /*65e0*/  IMAD.MOV.U32 R4, RZ, RZ, R7 ;  /* 0x000000ffff047224 */ /* 0x000fe200078e0007 */
[----:B------:R-:W-:Y:S01]  /*65f0*/  IADD3 RZ, P3, R5, R6, RZ ;  /* 0x0000000605ff7210 */ /* 0x000fe20007f7e0ff */
[----:B------:R-:W-:-:S04]  /*6600*/  IMAD.X R5, RZ, RZ, RZ, P1 ;  /* 0x000000ffff057224 */ /* 0x000fc800008e06ff */
[----:B------:R-:W-:-:S08]  /*6610*/  IMAD.WIDE.U32.X R4, R23, UR9, R4, P3 ;  /* 0x0000000917047c25 */ /* 0x000fd000098e0404 */
.L_x_130:
[----:B------:R-:W-:Y:S01]  /*6620*/  ISETP.NE.AND P1, PT, R2, 0x1, PT ;  /* 0x000000010200780c */ /* 0x000fe20003f25270 */
[----:B------:R-:W-:Y:S01]  /*6630*/  ULDC UR4, c[0x0][0x648] ;  /* 0x0001920000047ab9 */ /* 0x000fe20000000800 */
[----:B------:R-:W-:Y:S01]  /*6640*/  LOP3.LUT R21, R21, UR16, RZ, 0xc0, !PT ;  /* 0x0000001015157c12 */ /* 0x000fe2000f8ec0ff */
[----:B------:R-:W-:Y:S01]  /*6650*/  IMAD.MOV R22, RZ, RZ, -R22 ;  /* 0x000000ffff167224 */ /* 0x000fe200078e0a16 */
[----:B------:R-:W-:Y:S01]  /*6660*/  SHF.R.U64 R4, R4, UR4, R5 ;  /* 0x0000000404047c19 */ /* 0x000fe20008001205 */
[----:B------:R-:W-:Y:S01]  /*6670*/  ULDC UR4, c[0x0][0x638] ;  /* 0x00018e0000047ab9 */ /* 0x000fe20000000800 */
[----:B------:R-:W-:Y:S01]  /*6680*/  ULDC UR5, c[0x0][0x610] ;  /* 0x0001840000057ab9 */ /* 0x000fe20000000800 */
[----:B------:R-:W-:Y:S02]  /*6690*/  IMAD.MOV.U32 R5, RZ, RZ, 0x1 ;  /* 0x00000001ff057424 */ /* 0x000fe400078e00ff */
[----:B------:R-:W-:Y:S02]  /*66a0*/  IMAD.MOV R6, RZ, RZ, -R4 ;  /* 0x000000ffff067224 */ /* 0x000fe400078e0a04 */
[----:B------:R-:W-:Y:S01]  /*66b0*/  IMAD R21, R4, UR17, R21 ;  /* 0x0000001104157c24 */ /* 0x000fe2000f8e0215 */
[----:B------:R-:W-:Y:S01]  /*66c0*/  LOP3.LUT R4, R9, UR15, RZ, 0xc0, !PT ;  /* 0x0000000f09047c12 */ /* 0x000fe2000f8ec0ff */
[----:B0-----:R-:W-:-:S02]  /*66d0*/  @P1 IMAD R14, R20, R22, R13 ;  /* 0x00000016140e1224 */ /* 0x001fc400078e020d */
[----:B------:R-:W-:Y:S01]  /*66e0*/  IMAD R15, R6, UR4, R15 ;  /* 0x00000004060f7c24 */ /* 0x000fe2000f8e020f */
[----:B------:R-:W-:Y:S01]  /*66f0*/  ULDC UR4, c[0x0][0x600] ;  /* 0x0001800000047ab9 */ /* 0x000fe20000000800 */
[----:B------:R-:W-:Y:S02]  /*6700*/  IMAD R14, R21, UR5, R14 ;  /* 0x00000005150e7c24 */ /* 0x000fe4000f8e020e */
[--C-:B------:R-:W-:Y:S01]  /*6710*/  IMAD R15, R15, UR4, R4.reuse ;  /* 0x000000040f0f7c24 */ /* 0x100fe2000f8e0204 */
[----:B------:R-:W-:-:S04]  /*6720*/  PRMT R4, R5, 0x7610, R4 ;  /* 0x0000761005047816 */ /* 0x000fc80000000004 */
[----:B------:R-:W-:Y:S02]  /*6730*/  SEL R20, R15, R14, !P1 ;  /* 0x0000000e0f147207 */ /* 0x000fe40004800000 */
[----:B------:R-:W-:-:S07]  /*6740*/  SEL R13, R14, R15, !P1 ;  /* 0x0000000f0e0d7207 */ /* 0x000fce0004800000 */
.L_x_128:
[----:B------:R-:W-:Y:S05]  /*6750*/  BSYNC B1 ;  /* 0x0000000000017941 */ /* 0x000fea0003800000 */
.L_x_127:
[----:B------:R-:W-:-:S13]  /*6760*/  LOP3.LUT P1, RZ, R4, 0xff, RZ, 0xc0, !PT ;  /* 0x000000ff04ff7812 */ /* 0x000fda000782c0ff */
[----:B------:R-:W-:Y:S05]  /*6770*/  @P1 BRA `(.L_x_131) ;  /* 0xfffffff400441947 */ /* 0x000fea000383ffff */
[----:B------:R-:W-:Y:S05]  /*6780*/  BSYNC B0 ;  /* 0x0000000000007941 */ /* 0x000fea0003800000 */
.L_x_119:
[----:B------:R-:W-:-:S03]  /*6790*/  UMOV UR4, 0xffffffff ;  /* 0xffffffff00047882 */ /* 0x000fc60000000000 */
[----:B------:R-:W-:Y:S05]  /*67a0*/  BRA.DIV UR4, `(.L_x_132) ;  /* 0x0000000604a47947 */ /* 0x000fea000b800000 */
[----:B------:R-:W-:-:S13]  /*67b0*/  ELECT P6, URZ, PT ;  /* 0x00000000003f782f */ /* 0x000fda00038c0000 */
.L_x_150:
[----:B------:R-:W-:Y:S04]  /*67c0*/  BSSY B0, `(.L_x_133) ;  /* 0x000004f000007945 */ /* 0x000fe80003800000 */
[----:B------:R-:W-:Y:S05]  /*67d0*/  @!P6 BRA `(.L_x_134) ;  /* 0x000000040034e947 */ /* 0x000fea0003800000 */
[----:B------:R-:W-:-:S04]  /*67e0*/  LOP3.LUT R18, R18, 0x2, RZ, 0xfc, !PT ;  /* 0x0000000212127812 */ /* 0x000fc800078efcff */
[----:B------:R-:W-:-:S13]  /*67f0*/  ISETP.NE.AND P0, PT, R18, 0x3, PT ;  /* 0x000000031200780c */ /* 0x000fda0003f05270 */
[----:B------:R-:W-:Y:S05]  /*6800*/  @!P0 BRA `(.L_x_135) ;  /* 0x0000000000048947 */ /* 0x000fea0003800000 */
[----:B------:R-:W-:Y:S01]  /*6810*/  BPT.TRAP 0x1 ;  /* 0x000000040000795c */ /* 0x000fe20000300000 */
.L_x_135:
[----:B------:R-:W0:Y:S01]  /*6820*/  S2R R5, SR_CgaCtaId ;  /* 0x0000000000057919 */ /* 0x000e220000008800 */
[----:B------:R-:W-:Y:S02]  /*6830*/  MOV R2, 0x400 ;  /* 0x0000040000027802 */ /* 0x000fe40000000f00 */
[----:B------:R-:W-:Y:S02]  /*6840*/  SHF.L.U32 R4, R0, 0x1f, RZ ;  /* 0x0000001f00047819 */ /* 0x000fe400000006ff */
[----:B0-----:R-:W-:-:S05]  /*6850*/  LEA R2, R5, R2, 0x18 ;  /* 0x0000000205027211 */ /* 0x001fca00078ec0ff */
[----:B------:R-:W-:-:S04]  /*6860*/  VIADD R2, R2, 0x40 ;  /* 0x0000004002027836 */ /* 0x000fc80000000000 */
[C---:B------:R-:W-:Y:S02]  /*6870*/  IMAD R7, R3.reuse, 0x8, R2 ;  /* 0x0000000803077824 */ /* 0x040fe400078e0202 */
[----:B------:R-:W-:Y:S02]  /*6880*/  VIADD R3, R3, 0x1 ;  /* 0x0000000103037836 */ /* 0x000fe40000000000 */
[----:B------:R-:W0:Y:S03]  /*6890*/  SYNCS.PHASECHK.TRANS64.TRYWAIT P0, [R7+URZ], R4 ;  /* 0x00000004070075a7 */ /* 0x000e26000800017f */
[----:B------:R-:W-:-:S04]  /*68a0*/  ISETP.NE.AND P1, PT, R3, 0x8, PT ;  /* 0x000000080300780c */ /* 0x000fc80003f25270 */
[----:B------:R-:W-:Y:S02]  /*68b0*/  SEL R5, RZ, 0x1, P1 ;  /* 0x00000001ff057807 */ /* 0x000fe40000800000 */
[----:B------:R-:W-:Y:S02]  /*68c0*/  SEL R3, R3, RZ, P1 ;  /* 0x000000ff03037207 */ /* 0x000fe40000800000 */
[----:B------:R-:W-:-:S03]  /*68d0*/  LOP3.LUT R6, R0, R5, RZ, 0x3c, !PT ;  /* 0x0000000500067212 */ /* 0x000fc600078e3cff */
[----:B------:R-:W-:Y:S01]  /*68e0*/  IMAD R8, R3, 0x8, R2 ;  /* 0x0000000803087824 */ /* 0x000fe200078e0202 */
[----:B------:R-:W-:Y:S01]  /*68f0*/  SHF.L.U32 R5, R6, 0x1f, RZ ;  /* 0x0000001f06057819 */ /* 0x000fe200000006ff */
[----:B0-----:R-:W-:Y:S06]  /*6900*/  @!P0 BRA `(.L_x_136) ;  /* 0x00000004006c8947 */ /* 0x001fec0003800000 */
.L_x_151:
[----:B------:R-:W1:Y:S01]  /*6910*/  SYNCS.PHASECHK.TRANS64.TRYWAIT P0, [R8+URZ], R5 ;  /* 0x00000005080075a7 */ /* 0x000e62000800017f */
[----:B------:R-:W-:-:S05]  /*6920*/  VIADD R0, R3, 0x1 ;  /* 0x0000000103007836 */ /* 0x000fca0000000000 */
[----:B------:R-:W-:-:S04]  /*6930*/  ISETP.NE.AND P1, PT, R0, 0x8, PT ;  /* 0x000000080000780c */ /* 0x000fc80003f25270 */
[----:B------:R-:W-:Y:S02]  /*6940*/  SEL R3, RZ, 0x1, P1 ;  /* 0x00000001ff037807 */ /* 0x000fe40000800000 */
[----:B0-----:R-:W-:Y:S02]  /*6950*/  SEL R7, R0, RZ, P1 ;  /* 0x000000ff00077207 */ /* 0x001fe40000800000 */
[----:B------:R-:W-:-:S03]  /*6960*/  LOP3.LUT R6, R6, R3, RZ, 0x3c, !PT ;  /* 0x0000000306067212 */ /* 0x000fc600078e3cff */
[----:B------:R-:W-:Y:S01]  /*6970*/  IMAD R9, R7, 0x8, R2 ;  /* 0x0000000807097824 */ /* 0x000fe200078e0202 */
[----:B------:R-:W-:Y:S01]  /*6980*/  SHF.L.U32 R4, R6, 0x1f, RZ ;  /* 0x0000001f06047819 */ /* 0x000fe200000006ff */
[----:B-1----:R-:W-:Y:S06]  /*6990*/  @!P0 BRA `(.L_x_137) ;  /* 0x00000004005c8947 */ /* 0x002fec0003800000 */
.L_x_152:
[----:B------:R-:W1:Y:S01]  /*69a0*/  SYNCS.PHASECHK.TRANS64.TRYWAIT P0, [R9+URZ], R4 ;  /* 0x00000004090075a7 */ /* 0x000e62000800017f */
[----:B------:R-:W-:-:S05]  /*69b0*/  VIADD R0, R7, 0x1 ;  /* 0x0000000107007836 */ /* 0x000fca0000000000 */
[----:B------:R-:W-:-:S04]  /*69c0*/  ISETP.NE.AND P1, PT, R0, 0x8, PT ;  /* 0x000000080000780c */ /* 0x000fc80003f25270 */
[----:B------:R-:W-:Y:S02]  /*69d0*/  SEL R3, RZ, 0x1, P1 ;  /* 0x00000001ff037807 */ /* 0x000fe40000800000 */
[----:B------:R-:W-:Y:S02]  /*69e0*/  SEL R7, R0, RZ, P1 ;  /* 0x000000ff00077207 */ /* 0x000fe40000800000 */
[----:B------:R-:W-:-:S03]  /*69f0*/  LOP3.LUT R6, R6, R3, RZ, 0x3c, !PT ;  /* 0x0000000306067212 */ /* 0x000fc600078e3cff */
[----:B0-----:R-:W-:Y:S01]  /*6a00*/  IMAD R8, R7, 0x8, R2 ;  /* 0x0000000807087824 */ /* 0x001fe200078e0202 */
[----:B------:R-:W-:Y:S01]  /*6a10*/  SHF.L.U32 R5, R6, 0x1f, RZ ;  /* 0x0000001f06057819 */ /* 0x000fe200000006ff */
[----:B-1----:R-:W-:Y:S06]  /*6a20*/  @!P0 BRA `(.L_x_138) ;  /* 0x00000004004c8947 */ /* 0x002fec0003800000 */
.L_x_153:
        /* <DEDUP_REMOVED lines=9> */
.L_x_154:
        /* <DEDUP_REMOVED lines=9> */
.L_x_155:
[----:B------:R-:W1:Y:S01]  /*6b50*/  SYNCS.PHASECHK.TRANS64.TRYWAIT P0, [R8+URZ], R5 ;  /* 0x00000005080075a7 */ /* 0x000e62000800017f */
[----:B------:R-:W-:-:S05]  /*6b60*/  VIADD R0, R7, 0x1 ;  /* 0x0000000107007836 */ /* 0x000fca0000000000 */
[----:B------:R-:W-:-:S04]  /*6b70*/  ISETP.NE.AND P1, PT, R0, 0x8, PT ;  /* 0x000000080000780c */ /* 0x000fc80003f25270 */
[----:B------:R-:W-:Y:S02]  /*6b80*/  SEL R3, RZ, 0x1, P1 ;  /* 0x00000001ff037807 */ /* 0x000fe40000800000 */
[----:B------:R-:W-:Y:S02]  /*6b90*/  SEL R7, R0, RZ, P1 ;  /* 0x000000ff00077207 */ /* 0x000fe40000800000 */
[----:B0-----:R-:W-:-:S03]  /*6ba0*/  LOP3.LUT R9, R6, R3, RZ, 0x3c, !PT ;  /* 0x0000000306097212 */ /* 0x001fc600078e3cff */
[----:B------:R-:W-:Y:S01]  /*6bb0*/  IMAD R11, R7, 0x8, R2 ;  /* 0x00000008070b7824 */ /* 0x000fe200078e0202 */
[----:B------:R-:W-:Y:S01]  /*6bc0*/  SHF.L.U32 R6, R9, 0x1f, RZ ;  /* 0x0000001f09067819 */ /* 0x000fe200000006ff */
[----:B-1----:R-:W-:Y:S06]  /*6bd0*/  @!P0 BRA `(.L_x_141) ;  /* 0x00000004001c8947 */ /* 0x002fec0003800000 */
.L_x_156:
[----:B------:R-:W1:Y:S01]  /*6be0*/  SYNCS.PHASECHK.TRANS64.TRYWAIT P0, [R11+URZ], R6 ;  /* 0x000000060b0075a7 */ /* 0x000e62000800017f */
[----:B------:R-:W-:-:S05]  /*6bf0*/  VIADD R0, R7, 0x1 ;  /* 0x0000000107007836 */ /* 0x000fca0000000000 */
[----:B------:R-:W-:-:S04]  /*6c00*/  ISETP.NE.AND P1, PT, R0, 0x8, PT ;  /* 0x000000080000780c */ /* 0x000fc80003f25270 */
[----:B------:R-:W-:Y:S02]  /*6c10*/  SEL R4, RZ, 0x1, P1 ;  /* 0x00000001ff047807 */ /* 0x000fe40000800000 */
[----:B------:R-:W-:Y:S02]  /*6c20*/  SEL R3, R0, RZ, P1 ;  /* 0x000000ff00037207 */ /* 0x000fe40000800000 */
[----:B------:R-:W-:Y:S01]  /*6c30*/  LOP3.LUT R0, R9, R4, RZ, 0x3c, !PT ;  /* 0x0000000409007212 */ /* 0x000fe200078e3cff */
[----:B-1----:R-:W-:Y:S06]  /*6c40*/  @!P0 BRA `(.L_x_142) ;  /* 0x0000000400148947 */ /* 0x002fec0003800000 */
.L_x_157:
[----:B------:R-:W-:Y:S01]  /*6c50*/  IMAD R3, R3, 0x8, R2 ;  /* 0x0000000803037824 */ /* 0x000fe200078e0202 */
[----:B------:R-:W-:-:S07]  /*6c60*/  SHF.L.U32 R0, R0, 0x1f, RZ ;  /* 0x0000001f00007819 */ /* 0x000fce00000006ff */
.L_x_143:
[----:B--2---:R2:W3:Y:S02]  /*6c70*/  SYNCS.PHASECHK.TRANS64.TRYWAIT P0, [R3+URZ], R0 ;  /* 0x00000000030075a7 */ /* 0x0044e4000800017f */
[----:B---3--:R-:W-:Y:S05]  /*6c80*/  @!P0 NANOSLEEP.SYNCS 0x989680 ;  /* 0x009896800000895d */ /* 0x008fea0003900000 */
[----:B------:R-:W3:Y:S02]  /*6c90*/  @!P0 SYNCS.PHASECHK.TRANS64 P0, [R3+URZ], R0 ;  /* 0x00000000030085a7 */ /* 0x000ee4000800007f */
[----:B---3--:R-:W-:Y:S05]  /*6ca0*/  @!P0 BRA `(.L_x_143) ;  /* 0xfffffffc00f08947 */ /* 0x008fea000383ffff */
.L_x_134:
[----:B------:R-:W-:Y:S05]  /*6cb0*/  BSYNC B0 ;  /* 0x0000000000007941 */ /* 0x000fea0003800000 */
.L_x_133:
[----:B------:R-:W-:Y:S05]  /*6cc0*/  EXIT ;  /* 0x000000000000794d */ /* 0x000fea0003800000 */
.L_x_18:
[----:B-1----:R1:W2:Y:S02]  /*6cd0*/  SYNCS.PHASECHK.TRANS64.TRYWAIT P1, [R3+URZ], R0 ;  /* 0x00000000030075a7 */ /* 0x0022a4000802017f */
[----:B--2---:R-:W-:Y:S05]  /*6ce0*/  @!P1 NANOSLEEP.SYNCS 0x989680 ;  /* 0x009896800000995d */ /* 0x004fea0003900000 */
[----:B------:R-:W2:Y:S02]  /*6cf0*/  @!P1 SYNCS.PHASECHK.TRANS64 P1, [R3+URZ], R0 ;  /* 0x00000000030095a7 */ /* 0x000ea4000802007f */
[----:B--2---:R-:W-:Y:S05]  /*6d00*/  @!P1 BRA `(.L_x_18) ;  /* 0xfffffffc00f09947 */ /* 0x004fea000383ffff */
[----:B------:R-:W-:Y:S05]  /*6d10*/  BRA `(.L_x_17) ;  /* 0xffffffa8000c7947 */ /* 0x000fea000383ffff */
.L_x_23:
[----:B-1----:R1:W2:Y:S02]  /*6d20*/  SYNCS.PHASECHK.TRANS64.TRYWAIT P1, [R5+URZ], R4 ;  /* 0x00000004050075a7 */ /* 0x0022a4000802017f */
[----:B--2---:R-:W-:Y:S05]  /*6d30*/  @!P1 NANOSLEEP.SYNCS 0x989680 ;  /* 0x009896800000995d */ /* 0x004fea0003900000 */
[----:B------:R-:W2:Y:S02]  /*6d40*/  @!P1 SYNCS.PHASECHK.TRANS64 P1, [R5+URZ], R4 ;  /* 0x00000004050095a7 */ /* 0x000ea4000802007f */
[----:B--2---:R-:W-:Y:S05]  /*6d50*/  @!P1 BRA `(.L_x_23) ;  /* 0xfffffffc00f09947 */ /* 0x004fea000383ffff */
[----:B------:R-:W-:Y:S05]  /*6d60*/  BRA `(.L_x_22) ;  /* 0xffffffb000887947 */ /* 0x000fea000383ffff */
.L_x_120:
[----:B------:R-:W-:Y:S01]  /*6d70*/  BSSY B1, `(.L_x_144) ;  /* 0x0000006000017945 */ /* 0x000fe20003800000 */
[----:B------:R-:W-:-:S07]  /*6d80*/  IMAD.MOV.U32 R15, RZ, RZ, -0x1 ;  /* 0xffffffffff0f7424 */ /* 0x000fce00078e00ff */
[----:B------:R-:W-:Y:S05]  /*6d90*/  WARPSYNC.COLLECTIVE R15, `(.L_x_145) ;  /* 0x000000000f0c7348 */ /* 0x000fea0003c00000 */
[----:B------:R-:W-:Y:S02]  /*6da0*/  ELECT P6, UR62, PT ;  /* 0x00000000003e782f */ /* 0x000fe400038c0000 */
[----:B------:R-:W-:Y:S01]  /*6db0*/  MOV R14, UR62 ;  /* 0x0000003e000e7c02 */ /* 0x000fe20008000f00 */
[----:B------:R-:W-:Y:S10]  /*6dc0*/  ENDCOLLECTIVE ;  /* 0x000000000000791b */ /* 0x000ff40003800000 */
.L_x_145:
[----:B------:R-:W-:Y:S05]  /*6dd0*/  BSYNC B1 ;  /* 0x0000000000017941 */ /* 0x000fea0003800000 */
.L_x_144:
[----:B------:R-:W-:Y:S05]  /*6de0*/  BRA `(.L_x_146) ;  /* 0xffffffec00b47947 */ /* 0x000fea000383ffff */
.L_x_123:
[----:B0-----:R0:W1:Y:S02]  /*6df0*/  SYNCS.PHASECHK.TRANS64.TRYWAIT P1, [R14+URZ+0x40], R7 ;  /* 0x000040070e0075a7 */ /* 0x001064000802017f */
[----:B-1----:R-:W-:Y:S05]  /*6e00*/  @!P1 NANOSLEEP.SYNCS 0x989680 ;  /* 0x009896800000995d */ /* 0x002fea0003900000 */
[----:B------:R-:W1:Y:S02]  /*6e10*/  @!P1 SYNCS.PHASECHK.TRANS64 P1, [R14+URZ+0x40], R7 ;  /* 0x000040070e0095a7 */ /* 0x000e64000802007f */
[----:B-1----:R-:W-:Y:S05]  /*6e20*/  @!P1 BRA `(.L_x_123) ;  /* 0xfffffffc00f09947 */ /* 0x002fea000383ffff */
[----:B------:R-:W-:Y:S05]  /*6e30*/  BRA `(.L_x_147) ;  /* 0xffffffec00e87947 */ /* 0x000fea000383ffff */
.L_x_132:
[----:B------:R-:W-:Y:S01]  /*6e40*/  BSSY B0, `(.L_x_148) ;  /* 0x0000006000007945 */ /* 0x000fe20003800000 */
[----:B------:R-:W-:-:S07]  /*6e50*/  IMAD.MOV.U32 R15, RZ, RZ, -0x1 ;  /* 0xffffffffff0f7424 */ /* 0x000fce00078e00ff */
[----:B------:R-:W-:Y:S05]  /*6e60*/  WARPSYNC.COLLECTIVE R15, `(.L_x_149) ;  /* 0x000000000f0c7348 */ /* 0x000fea0003c00000 */
[----:B------:R-:W-:Y:S02]  /*6e70*/  ELECT P6, UR62, PT ;  /* 0x00000000003e782f */ /* 0x000fe400038c0000 */
[----:B------:R-:W-:Y:S01]  /*6e80*/  MOV R14, UR62 ;  /* 0x0000003e000e7c02 */ /* 0x000fe20008000f00 */
[----:B------:R-:W-:Y:S10]  /*6e90*/  ENDCOLLECTIVE ;  /* 0x000000000000791b */ /* 0x000ff40003800000 */
.L_x_149:
[----:B------:R-:W-:Y:S05]  /*6ea0*/  BSYNC B0 ;  /* 0x0000000000007941 */ /* 0x000fea0003800000 */
.L_x_148:
[----:B------:R-:W-:Y:S05]  /*6eb0*/  BRA `(.L_x_150) ;  /* 0xfffffff800407947 */ /* 0x000fea000383ffff */
.L_x_136:
[----:B0-----:R0:W1:Y:S02]  /*6ec0*/  SYNCS.PHASECHK.TRANS64.TRYWAIT P0, [R7+URZ], R4 ;  /* 0x00000004070075a7 */ /* 0x001064000800017f */
[----:B-1----:R-:W-:Y:S05]  /*6ed0*/  @!P0 NANOSLEEP.SYNCS 0x989680 ;  /* 0x009896800000895d */ /* 0x002fea0003900000 */
[----:B------:R-:W1:Y:S02]  /*6ee0*/  @!P0 SYNCS.PHASECHK.TRANS64 P0, [R7+URZ], R4 ;  /* 0x00000004070085a7 */ /* 0x000e64000800007f */
[----:B-1----:R-:W-:Y:S05]  /*6ef0*/  @!P0 BRA `(.L_x_136) ;  /* 0xfffffffc00f08947 */ /* 0x002fea000383ffff */
[----:B------:R-:W-:Y:S05]  /*6f00*/  BRA `(.L_x_151) ;  /* 0xfffffff800807947 */ /* 0x000fea000383ffff */
.L_x_137:
[----:B0-----:R0:W1:Y:S02]  /*6f10*/  SYNCS.PHASECHK.TRANS64.TRYWAIT P0, [R8+URZ], R5 ;  /* 0x00000005080075a7 */ /* 0x001064000800017f */
[----:B-1----:R-:W-:Y:S05]  /*6f20*/  @!P0 NANOSLEEP.SYNCS 0x989680 ;  /* 0x009896800000895d */ /* 0x002fea0003900000 */
[----:B------:R-:W1:Y:S02]  /*6f30*/  @!P0 SYNCS.PHASECHK.TRANS64 P0, [R8+URZ], R5 ;  /* 0x00000005080085a7 */ /* 0x000e64000800007f */
[----:B-1----:R-:W-:Y:S05]  /*6f40*/  @!P0 BRA `(.L_x_137) ;  /* 0xfffffffc00f08947 */ /* 0x002fea000383ffff */
[----:B------:R-:W-:Y:S05]  /*6f50*/  BRA `(.L_x_152) ;  /* 0xfffffff800907947 */ /* 0x000fea000383ffff */
.L_x_138:
[----:B0-----:R0:W1:Y:S02]  /*6f60*/  SYNCS.PHASECHK.TRANS64.TRYWAIT P0, [R9+URZ], R4 ;  /* 0x00000004090075a7 */ /* 0x001064000800017f */
[----:B-1----:R-:W-:Y:S05]  /*6f70*/  @!P0 NANOSLEEP.SYNCS 0x989680 ;  /* 0x009896800000895d */ /* 0x002fea0003900000 */
[----:B------:R-:W1:Y:S02]  /*6f80*/  @!P0 SYNCS.PHASECHK.TRANS64 P0, [R9+URZ], R4 ;  /* 0x00000004090085a7 */ /* 0x000e64000800007f */
[----:B-1----:R-:W-:Y:S05]  /*6f90*/  @!P0 BRA `(.L_x_138) ;  /* 0xfffffffc00f08947 */ /* 0x002fea000383ffff */
[----:B------:R-:W-:Y:S05]  /*6fa0*/  BRA `(.L_x_153) ;  /* 0xfffffff800a07947 */ /* 0x000fea000383ffff */
.L_x_139:
[----:B0-----:R0:W1:Y:S02]  /*6fb0*/  SYNCS.PHASECHK.TRANS64.TRYWAIT P0, [R8+URZ], R5 ;  /* 0x00000005080075a7 */ /* 0x001064000800017f */
[----:B-1----:R-:W-:Y:S05]  /*6fc0*/  @!P0 NANOSLEEP.SYNCS 0x989680 ;  /* 0x009896800000895d */ /* 0x002fea0003900000 */
[----:B------:R-:W1:Y:S02]  /*6fd0*/  @!P0 SYNCS.PHASECHK.TRANS64 P0, [R8+URZ], R5 ;  /* 0x00000005080085a7 */ /* 0x000e64000800007f */
[----:B-1----:R-:W-:Y:S05]  /*6fe0*/  @!P0 BRA `(.L_x_139) ;  /* 0xfffffffc00f08947 */ /* 0x002fea000383ffff */
[----:B------:R-:W-:Y:S05]  /*6ff0*/  BRA `(.L_x_154) ;  /* 0xfffffff800b07947 */ /* 0x000fea000383ffff */
.L_x_140:
[----:B0-----:R0:W1:Y:S02]  /*7000*/  SYNCS.PHASECHK.TRANS64.TRYWAIT P0, [R9+URZ], R4 ;  /* 0x00000004090075a7 */ /* 0x001064000800017f */
[----:B-1----:R-:W-:Y:S05]  /*7010*/  @!P0 NANOSLEEP.SYNCS 0x989680 ;  /* 0x009896800000895d */ /* 0x002fea0003900000 */
[----:B------:R-:W1:Y:S02]  /*7020*/  @!P0 SYNCS.PHASECHK.TRANS64 P0, [R9+URZ], R4 ;  /* 0x00000004090085a7 */ /* 0x000e64000800007f */
[----:B-1----:R-:W-:Y:S05]  /*7030*/  @!P0 BRA `(.L_x_140) ;  /* 0xfffffffc00f08947 */ /* 0x002fea000383ffff */
[----:B------:R-:W-:Y:S05]  /*7040*/  BRA `(.L_x_155) ;  /* 0xfffffff800c07947 */ /* 0x000fea000383ffff */
.L_x_141:
[----:B0-----:R0:W1:Y:S02]  /*7050*/  SYNCS.PHASECHK.TRANS64.TRYWAIT P0, [R8+URZ], R5 ;  /* 0x00000005080075a7 */ /* 0x001064000800017f */
[----:B-1----:R-:W-:Y:S05]  /*7060*/  @!P0 NANOSLEEP.SYNCS 0x989680 ;  /* 0x009896800000895d */ /* 0x002fea0003900000 */
[----:B------:R-:W1:Y:S02]  /*7070*/  @!P0 SYNCS.PHASECHK.TRANS64 P0, [R8+URZ], R5 ;  /* 0x00000005080085a7 */ /* 0x000e64000800007f */
[----:B-1----:R-:W-:Y:S05]  /*7080*/  @!P0 BRA `(.L_x_141) ;  /* 0xfffffffc00f08947 */ /* 0x002fea000383ffff */
[----:B------:R-:W-:Y:S05]  /*7090*/  BRA `(.L_x_156) ;  /* 0xfffffff800d07947 */ /* 0x000fea000383ffff */
.L_x_142:
[----:B-1----:R1:W2:Y:S02]  /*70a0*/  SYNCS.PHASECHK.TRANS64.TRYWAIT P0, [R11+URZ], R6 ;  /* 0x000000060b0075a7 */ /* 0x0022a4000800017f */
[----:B--2---:R-:W-:Y:S05]  /*70b0*/  @!P0 NANOSLEEP.SYNCS 0x989680 ;  /* 0x009896800000895d */ /* 0x004fea0003900000 */
[----:B------:R-:W2:Y:S02]  /*70c0*/  @!P0 SYNCS.PHASECHK.TRANS64 P0, [R11+URZ], R6 ;  /* 0x000000060b0085a7 */ /* 0x000ea4000800007f */
[----:B--2---:R-:W-:Y:S05]  /*70d0*/  @!P0 BRA `(.L_x_142) ;  /* 0xfffffffc00f08947 */ /* 0x004fea000383ffff */
[----:B------:R-:W-:Y:S05]  /*70e0*/  BRA `(.L_x_157) ;  /* 0xfffffff800d87947 */ /* 0x000fea000383ffff */
.L_x_158:
[----:B------:R-:W-:-:S00]  /*70f0*/  BRA `(.L_x_158) ;  /* 0xfffffffc00fc7947 */ /* 0x000fc0000383ffff */
[----:B------:R-:W-:-:S00]  /*7100*/  NOP ;  /* 0x0000000000007918 */ /* 0x000fc00000000000 */
[----:B------:R-:W-:-:S00]  /*7110*/  NOP ;  /* 0x0000000000007918 */ /* 0x000fc00000000000 */
[----:B------:R-:W-:-:S00]  /*7120*/  NOP ;  /* 0x0000000000007918 */ /* 0x000fc00000000000 */
[----:B------:R-:W-:-:S00]  /*7130*/  NOP ;  /* 0x0000000000007918 */ /* 0x000fc00000000000 */
[----:B------:R-:W-:-:S00]  /*7140*/  NOP ;  /* 0x0000000000007918 */ /* 0x000fc00000000000 */
[----:B------:R-:W-:-:S00]  /*7150*/  NOP ;  /* 0x0000000000007918 */ /* 0x000fc00000000000 */
[----:B------:R-:W-:-:S00]  /*7160*/  NOP ;  /* 0x0000000000007918 */ /* 0x000fc00000000000 */
[----:B------:R-:W-:-:S00]  /*7170*/  NOP ;  /* 0x0000000000007918 */ /* 0x000fc00000000000 */
.L_x_159:


//--------------------- .nv.global.init           --------------------------
	.section	.nv.global.init,"aw",@progbits
.nv.global.init:
	.type		$str$22,@object
	.size		$str$22,($str$23 - $str$22)
$str$22:
        /*0000*/ 	.byte	0x6b, 0x5f, 0x74, 0x69, 0x6c, 0x65, 0x5f, 0x63, 0x6f, 0x75, 0x6e, 0x74, 0x20, 0x3e, 0x3d, 0x20
        /*0010*/ 	.byte	0x31, 0x00
	.type		$str$23,@object
	.size		$str$23,(__unnamed_1 - $str$23)
$str$23:
        /*0012*/ 	.byte	0x2f, 0x74, 0x6d, 0x70, 0x2f, 0x63, 0x75, 0x74, 0x6c, 0x61, 0x73, 0x73, 0x5f, 0x73, 0x77, 0x65
        /*0022*/ 	.byte	0x65, 0x70, 0x5f, 0x73, 0x72, 0x63, 0x2f, 0x69, 0x6e, 0x63, 0x6c, 0x75, 0x64, 0x65, 0x2f, 0x63
        /*0032*/ 	.byte	0x75, 0x74, 0x6c, 0x61, 0x73, 0x73, 0x2f, 0x67, 0x65, 0x6d, 0x6d, 0x2f, 0x63, 0x6f, 0x6c, 0x6c
        /*0042*/ 	.byte	0x65, 0x63, 0x74, 0x69, 0x76, 0x65, 0x2f, 0x73, 0x6d, 0x39, 0x30, 0x5f, 0x6d, 0x6d, 0x61, 0x5f
        /*0052*/ 	.byte	0x74, 0x6d, 0x61, 0x5f, 0x67, 0x6d, 0x6d, 0x61, 0x5f, 0x73, 0x73, 0x5f, 0x77, 0x61, 0x72, 0x70
        /*0062*/ 	.byte	0x73, 0x70, 0x65, 0x63, 0x69, 0x61, 0x6c, 0x69, 0x7a, 0x65, 0x64, 0x2e, 0x68, 0x70, 0x70, 0x00
	.type		__unnamed_1,@object
	.size		__unnamed_1,(.L_0 - __unnamed_1)
__unnamed_1:
        /*0072*/ 	.byte	0x76, 0x6f, 0x69, 0x64, 0x20, 0x63, 0x75, 0x74, 0x6c, 0x61, 0x73, 0x73, 0x3a, 0x3a, 0x67, 0x65
        /* <DEDUP_REMOVED lines=172> */
        /*0b42*/ 	.byte	0x00
.L_0:


//--------------------- .nv.shared._ZN7cutlass13device_kernelINS_4gemm6kernel13GemmUniversalIN4cute5tupleIJiiiiEEENS1_10collective13CollectiveMmaINS1_34MainloopSm90TmaGmmaWarpSpecializedILi8ENS5_IJNS4_1CILi1EEESB_SB_EEENS1_35KernelTmaWarpSpecializedCooperativeEEENS5_IJNSA_ILi128EEENSA_ILi80EEESF_EEEaNS5_IJlSB_lEEEaSI_NS4_8TiledMMAINS4_8MMA_AtomIJNS4_4SM904GMMA26MMA_64x16x32_S32S8S8_SS_TNEEEENS4_6LayoutINS5_IJNSA_ILi2EEESB_SB_EEENS5_IJSB_NSA_ILi0EEESS_EEEEENS5_IJNS4_10UnderscoreESV_SV_EEEEENS4_13SM90_TMA_LOADENS4_14ComposedLayoutINS4_7SwizzleILi3ELi4ELi3EEENS4_18smem_ptr_flag_bitsILi8EEENSP_INS5_IJNSA_ILi8EEESF_EEENS5_IJSF_SB_EEEEEEEvNS4_8identityESY_S18_vS19_EENS_8epilogue10collective6detail29Sm90TmaWarpSpecializedAdapterINS1C_15DefaultEpilogueIaSI_SI_NS1B_6thread17LinearCombinationIaLi1EiiLNS1G_9ScaleType4KindE0ELNS_15FloatRoundStyleE2EaEENS1_15EpilogueDefaultEEEEEvvEEEEvNT_6ParamsE --------------------------
	.section	.nv.shared._ZN7cutlass13device_kernelINS_4gemm6kernel13GemmUniversalIN4cute5tupleIJiiiiEEENS1_10collective13CollectiveMmaINS1_34MainloopSm90TmaGmmaWarpSpecializedILi8ENS5_IJNS4_1CILi1EEESB_SB_EEENS1_35KernelTmaWarpSpecializedCooperativeEEENS5_IJNSA_ILi128EEENSA_ILi80EEESF_EEEaNS5_IJlSB_lEEEaSI_NS4_8TiledMMAINS4_8MMA_AtomIJNS4_4SM904GMMA26MMA_64x16x32_S32S8S8_SS_TNEEEENS4_6LayoutINS5_IJNSA_ILi2EEESB_SB_EEENS5_IJSB_NSA_ILi0EEESS_EEEEENS5_IJNS4_10UnderscoreESV_SV_EEEEENS4_13SM90_TMA_LOADENS4_14ComposedLayoutINS4_7SwizzleILi3ELi4ELi3EEENS4_18smem_ptr_flag_bitsILi8EEENSP_INS5_IJNSA_ILi8EEESF_EEENS5_IJSF_SB_EEEEEEEvNS4_8identityESY_S18_vS19_EENS_8epilogue10collective6detail29Sm90TmaWarpSpecializedAdapterINS1C_15DefaultEpilogueIaSI_SI_NS1B_6thread17LinearCombinationIaLi1EiiLNS1G_9ScaleType4KindE0ELNS_15FloatRoundStyleE2EaEENS1_15EpilogueDefaultEEEEEvvEEEEvNT_6ParamsE,"aw",@nobits
	.sectionflags	@""
	.align	16
	.zero		1024


//--------------------- .nv.shared.reserved.0     --------------------------
	.section	.nv.shared.reserved.0,"aw",@nobits
	.weak		__nv_reservedSMEM_offset_0_alias
	.size		__nv_reservedSMEM_offset_0_alias, 0, 0
	.other		__nv_reservedSMEM_offset_0_alias,@"STO_CUDA_RESERVED_SHARED STV_DEFAULT"
__nv_reservedSMEM_offset_0_alias:
	.zero		0


//--------------------- .nv.global                --------------------------
	.section	.nv.global,"aw",@nobits
.nv.global:
	.type		_ZN40_INTERNAL_29dc65b3_4_k_cu_48f6d194_171034cute1_E,@object
	.size		_ZN40_INTERNAL_29dc65b3_4_k_cu_48f6d194_171034cute1_E,(_ZN40_INTERNAL_29dc65b3_4_k_cu_48f6d194_171034cuda3std3__45__cpo6cbeginE - _ZN40_INTERNAL_29dc65b3_4_k_cu_48f6d194_171034cute1_E)
_ZN40_INTERNAL_29dc65b3_4_k_cu_48f6d194_171034cute1_E:
	.zero		1
	.type		_ZN40_INTERNAL_29dc65b3_4_k_cu_48f6d194_171034cuda3std3__45__cpo6cbeginE,@object
	.size		_ZN40_INTERNAL_29dc65b3_4_k_cu_48f6d194_171034cuda3std3__45__cpo6cbeginE,(_ZN40_INTERNAL_29dc65b3_4_k_cu_48f6d194_171034cuda3std3__48in_placeE - _ZN40_INTERNAL_29dc65b3_4_k_cu_48f6d194_171034cuda3std3__45__cpo6cbeginE)
_ZN40_INTERNAL_29dc65b3_4_k_cu_48f6d194_171034cuda3std3__45__cpo6cbeginE:
	.zero		1
	.type		_ZN40_INTERNAL_29dc65b3_4_k_cu_48f6d194_171034cuda3std3__48in_placeE,@object
	.size		_ZN40_INTERNAL_29dc65b3_4_k_cu_48f6d194_171034cuda3std3__48in_placeE,(_ZN40_INTERNAL_29dc65b3_4_k_cu_48f6d194_171034cuda3std6ranges3__45__cpo9iter_moveE - _ZN40_INTERNAL_29dc65b3_4_k_cu_48f6d194_171034cuda3std3__48in_placeE)
_ZN40_INTERNAL_29dc65b3_4_k_cu_48f6d194_171034cuda3std3__48in_placeE:
	.zero		1
	.type		_ZN40_INTERNAL_29dc65b3_4_k_cu_48f6d194_171034cuda3std6ranges3__45__cpo9iter_moveE,@object
	.size		_ZN40_INTERNAL_29dc65b3_4_k_cu_48f6d194_171034cuda3std6ranges3__45__cpo9iter_moveE,(_ZN40_INTERNAL_29dc65b3_4_k_cu_48f6d194_171034cuda3std3__45__cpo5beginE - _ZN40_INTERNAL_29dc65b3_4_k_cu_48f6d194_171034cuda3std6ranges3__45__cpo9iter_moveE)
_ZN40_INTERNAL_29dc65b3_4_k_cu_48f6d194_171034cuda3std6ranges3__45__cpo9iter_moveE:
	.zero		1
	.type		_ZN40_INTERNAL_29dc65b3_4_k_cu_48f6d194_171034cuda3std3__45__cpo5beginE,@object
	.size		_ZN40_INTERNAL_29dc65b3_4_k_cu_48f6d194_171034cuda3std3__45__cpo5beginE,(_ZN40_INTERNAL_29dc65b3_4_k_cu_48f6d194_171034cuda3std3__442_GLOBAL__N__29dc65b3_4_k_cu_48f6d194_171036ignoreE - _ZN40_INTERNAL_29dc65b3_4_k_cu_48f6d194_171034cuda3std3__45__cpo5beginE)
_ZN40_INTERNAL_29dc65b3_4_k_cu_48f6d194_171034cuda3std3__45__cpo5beginE:
	.zero		1
	.type		_ZN40_INTERNAL_29dc65b3_4_k_cu_48f6d194_171034cuda3std3__442_GLOBAL__N__29dc65b3_4_k_cu_48f6d194_171036ignoreE,@object
	.size		_ZN40_INTERNAL_29dc65b3_4_k_cu_48f6d194_171034cuda3std3__442_GLOBAL__N__29dc65b3_4_k_cu_48f6d194_171036ignoreE,(_ZN40_INTERNAL_29dc65b3_4_k_cu_48f6d194_171034cute7productE - _ZN40_INTERNAL_29dc65b3_4_k_cu_48f6d194_171034cuda3std3__442_GLOBAL__N__29dc65b3_4_k_cu_48f6d194_171036ignoreE)
_ZN40_INTERNAL_29dc65b3_4_k_cu_48f6d194_171034cuda3std3__442_GLOBAL__N__29dc65b3_4_k_cu_48f6d194_171036ignoreE:
	.zero		1
	.type		_ZN40_INTERNAL_29dc65b3_4_k_cu_48f6d194_171034cute7productE,@object
	.size		_ZN40_INTERNAL_29dc65b3_4_k_cu_48f6d194_171034cute7productE,(_ZN40_INTERNAL_29dc65b3_4_k_cu_48f6d194_171034cuda3std3__45__cpo3endE - _ZN40_INTERNAL_29dc65b3_4_k_cu_48f6d194_171034cute7productE)
_ZN40_INTERNAL_29dc65b3_4_k_cu_48f6d194_171034cute7productE:
	.zero		1
	.type		_ZN40_INTERNAL_29dc65b3_4_k_cu_48f6d194_171034cuda3std3__45__cpo3endE,@object
	.size		_ZN40_INTERNAL_29dc65b3_4_k_cu_48f6d194_171034cuda3std3__45__cpo3endE,(_ZN40_INTERNAL_29dc65b3_4_k_cu_48f6d194_171034cuda3std3__419piecewise_constructE - _ZN40_INTERNAL_29dc65b3_4_k_cu_48f6d194_171034cuda3std3__45__cpo3endE)
_ZN40_INTERNAL_29dc65b3_4_k_cu_48f6d194_171034cuda3std3__45__cpo3endE:
	.zero		1
	.type		_ZN40_INTERNAL_29dc65b3_4_k_cu_48f6d194_171034cuda3std3__419piecewise_constructE,@object
	.size		_ZN40_INTERNAL_29dc65b3_4_k_cu_48f6d194_171034cuda3std3__419piecewise_constructE,(_ZN40_INTERNAL_29dc65b3_4_k_cu_48f6d194_171034cuda3std3__45__cpo4cendE - _ZN40_INTERNAL_29dc65b3_4_k_cu_48f6d194_171034cuda3std3__419piecewise_constructE)
_ZN40_INTERNAL_29dc65b3_4_k_cu_48f6d194_171034cuda3std3__419piecewise_constructE:
	.zero		1
	.type		_ZN40_INTERNAL_29dc65b3_4_k_cu_48f6d194_171034cuda3std3__45__cpo4cendE,@object
	.size		_ZN40_INTERNAL_29dc65b3_4_k_cu_48f6d194_171034cuda3std3__45__cpo4cendE,(_ZN40_INTERNAL_29dc65b3_4_k_cu_48f6d194_171034cuda3std6ranges3__45__cpo4swapE - _ZN40_INTERNAL_29dc65b3_4_k_cu_48f6d194_171034cuda3std3__45__cpo4cendE)
_ZN40_INTERNAL_29dc65b3_4_k_cu_48f6d194_171034cuda3std3__45__cpo4cendE:
	.zero		1
	.type		_ZN40_INTERNAL_29dc65b3_4_k_cu_48f6d194_171034cuda3std6ranges3__45__cpo4swapE,@object
	.size		_ZN40_INTERNAL_29dc65b3_4_k_cu_48f6d194_171034cuda3std6ranges3__45__cpo4swapE,(.L_8 - _ZN40_INTERNAL_29dc65b3_4_k_cu_48f6d194_171034cuda3std6ranges3__45__cpo4swapE)
_ZN40_INTERNAL_29dc65b3_4_k_cu_48f6d194_171034cuda3std6ranges3__45__cpo4swapE:
	.zero		1
.L_8:


//--------------------- .nv.constant0._ZN7cutlass13device_kernelINS_4gemm6kernel13GemmUniversalIN4cute5tupleIJiiiiEEENS1_10collective13CollectiveMmaINS1_34MainloopSm90TmaGmmaWarpSpecializedILi8ENS5_IJNS4_1CILi1EEESB_SB_EEENS1_35KernelTmaWarpSpecializedCooperativeEEENS5_IJNSA_ILi128EEENSA_ILi80EEESF_EEEaNS5_IJlSB_lEEEaSI_NS4_8TiledMMAINS4_8MMA_AtomIJNS4_4SM904GMMA26MMA_64x16x32_S32S8S8_SS_TNEEEENS4_6LayoutINS5_IJNSA_ILi2EEESB_SB_EEENS5_IJSB_NSA_ILi0EEESS_EEEEENS5_IJNS4_10UnderscoreESV_SV_EEEEENS4_13SM90_TMA_LOADENS4_14ComposedLayoutINS4_7SwizzleILi3ELi4ELi3EEENS4_18smem_ptr_flag_bitsILi8EEENSP_INS5_IJNSA_ILi8EEESF_EEENS5_IJSF_SB_EEEEEEEvNS4_8identityESY_S18_vS19_EENS_8epilogue10collective6detail29Sm90TmaWarpSpecializedAdapterINS1C_15DefaultEpilogueIaSI_SI_NS1B_6thread17LinearCombinationIaLi1EiiLNS1G_9ScaleType4KindE0ELNS_15FloatRoundStyleE2EaEENS1_15EpilogueDefaultEEEEEvvEEEEvNT_6ParamsE --------------------------
	.section	.nv.constant0._ZN7cutlass13device_kernelINS_4gemm6kernel13GemmUniversalIN4cute5tupleIJiiiiEEENS1_10collective13CollectiveMmaINS1_34MainloopSm90TmaGmmaWarpSpecializedILi8ENS5_IJNS4_1CILi1EEESB_SB_EEENS1_35KernelTmaWarpSpecializedCooperativeEEENS5_IJNSA_ILi128EEENSA_ILi80EEESF_EEEaNS5_IJlSB_lEEEaSI_NS4_8TiledMMAINS4_8MMA_AtomIJNS4_4SM904GMMA26MMA_64x16x32_S32S8S8_SS_TNEEEENS4_6LayoutINS5_IJNSA_ILi2EEESB_SB_EEENS5_IJSB_NSA_ILi0EEESS_EEEEENS5_IJNS4_10UnderscoreESV_SV_EEEEENS4_13SM90_TMA_LOADENS4_14ComposedLayoutINS4_7SwizzleILi3ELi4ELi3EEENS4_18smem_ptr_flag_bitsILi8EEENSP_INS5_IJNSA_ILi8EEESF_EEENS5_IJSF_SB_EEEEEEEvNS4_8identityESY_S18_vS19_EENS_8epilogue10collective6detail29Sm90TmaWarpSpecializedAdapterINS1C_15DefaultEpilogueIaSI_SI_NS1B_6thread17LinearCombinationIaLi1EiiLNS1G_9ScaleType4KindE0ELNS_15FloatRoundStyleE2EaEENS1_15EpilogueDefaultEEEEEvvEEEEvNT_6ParamsE,"a",@progbits
	.sectionflags	@""
	.align	4
.nv.constant0._ZN7cutlass13device_kernelINS_4gemm6kernel13GemmUniversalIN4cute5tupleIJiiiiEEENS1_10collective13CollectiveMmaINS1_34MainloopSm90TmaGmmaWarpSpecializedILi8ENS5_IJNS4_1CILi1EEESB_SB_EEENS1_35KernelTmaWarpSpecializedCooperativeEEENS5_IJNSA_ILi128EEENSA_ILi80EEESF_EEEaNS5_IJlSB_lEEEaSI_NS4_8TiledMMAINS4_8MMA_AtomIJNS4_4SM904GMMA26MMA_64x16x32_S32S8S8_SS_TNEEEENS4_6LayoutINS5_IJNSA_ILi2EEESB_SB_EEENS5_IJSB_NSA_ILi0EEESS_EEEEENS5_IJNS4_10UnderscoreESV_SV_EEEEENS4_13SM90_TMA_LOADENS4_14ComposedLayoutINS4_7SwizzleILi3ELi4ELi3EEENS4_18smem_ptr_flag_bitsILi8EEENSP_INS5_IJNSA_ILi8EEESF_EEENS5_IJSF_SB_EEEEEEEvNS4_8identityESY_S18_vS19_EENS_8epilogue10collective6detail29Sm90TmaWarpSpecializedAdapterINS1C_15DefaultEpilogueIaSI_SI_NS1B_6thread17LinearCombinationIaLi1EiiLNS1G_9ScaleType4KindE0ELNS_15FloatRoundStyleE2EaEENS1_15EpilogueDefaultEEEEEvvEEEEvNT_6ParamsE:
	.zero		1664


//--------------------- SYMBOLS --------------------------

	.type		.nv.reservedSmem.offset0,@object
	.size		.nv.reservedSmem.offset0,0x4
	.type		__assertfail,@function
